//
// Generated by NVIDIA NVVM Compiler
//
// Compiler Build ID: CL-36424714
// Cuda compilation tools, release 13.0, V13.0.88
// Based on NVVM 20.0.0
//

.version 9.0
.target sm_100
.address_size 64

	// .globl	_Z16stall_reason_lsbPi
// _ZZ16stall_reason_lsbPiE3smm has been demoted

.visible .entry _Z16stall_reason_lsbPi(
	.param .u64 .ptr .align 1 _Z16stall_reason_lsbPi_param_0
)
{
	.reg .b32 	%r<3005>;
	.reg .b64 	%rd<8>;
	// demoted variable
	.shared .align 4 .b8 _ZZ16stall_reason_lsbPiE3smm[128];
	ld.param.u64 	%rd1, [_Z16stall_reason_lsbPi_param_0];
	cvta.to.global.u64 	%rd2, %rd1;
	mov.u32 	%r1, %tid.x;
	and.b32  	%r2, %r1, 31;
	shl.b32 	%r3, %r1, 2;
	and.b32  	%r4, %r3, 124;
	mov.u32 	%r5, _ZZ16stall_reason_lsbPiE3smm;
	add.s32 	%r6, %r5, %r4;
	st.shared.u32 	[%r6], %r2;
	cvt.u64.u32 	%rd3, %r3;
	and.b64  	%rd4, %rd3, 124;
	add.s64 	%rd5, %rd2, %rd4;
	st.global.u32 	[%rd5], %r2;
	bar.sync 	0;
	ld.shared.u32 	%r7, [%r6];
	shl.b32 	%r8, %r7, 2;
	add.s32 	%r9, %r5, %r8;
	ld.shared.u32 	%r10, [%r9];
	shl.b32 	%r11, %r10, 2;
	add.s32 	%r12, %r5, %r11;
	ld.shared.u32 	%r13, [%r12];
	shl.b32 	%r14, %r13, 2;
	add.s32 	%r15, %r5, %r14;
	ld.shared.u32 	%r16, [%r15];
	shl.b32 	%r17, %r16, 2;
	add.s32 	%r18, %r5, %r17;
	ld.shared.u32 	%r19, [%r18];
	shl.b32 	%r20, %r19, 2;
	add.s32 	%r21, %r5, %r20;
	ld.shared.u32 	%r22, [%r21];
	shl.b32 	%r23, %r22, 2;
	add.s32 	%r24, %r5, %r23;
	ld.shared.u32 	%r25, [%r24];
	shl.b32 	%r26, %r25, 2;
	add.s32 	%r27, %r5, %r26;
	ld.shared.u32 	%r28, [%r27];
	shl.b32 	%r29, %r28, 2;
	add.s32 	%r30, %r5, %r29;
	ld.shared.u32 	%r31, [%r30];
	shl.b32 	%r32, %r31, 2;
	add.s32 	%r33, %r5, %r32;
	ld.shared.u32 	%r34, [%r33];
	shl.b32 	%r35, %r34, 2;
	add.s32 	%r36, %r5, %r35;
	ld.shared.u32 	%r37, [%r36];
	shl.b32 	%r38, %r37, 2;
	add.s32 	%r39, %r5, %r38;
	ld.shared.u32 	%r40, [%r39];
	shl.b32 	%r41, %r40, 2;
	add.s32 	%r42, %r5, %r41;
	ld.shared.u32 	%r43, [%r42];
	shl.b32 	%r44, %r43, 2;
	add.s32 	%r45, %r5, %r44;
	ld.shared.u32 	%r46, [%r45];
	shl.b32 	%r47, %r46, 2;
	add.s32 	%r48, %r5, %r47;
	ld.shared.u32 	%r49, [%r48];
	shl.b32 	%r50, %r49, 2;
	add.s32 	%r51, %r5, %r50;
	ld.shared.u32 	%r52, [%r51];
	shl.b32 	%r53, %r52, 2;
	add.s32 	%r54, %r5, %r53;
	ld.shared.u32 	%r55, [%r54];
	shl.b32 	%r56, %r55, 2;
	add.s32 	%r57, %r5, %r56;
	ld.shared.u32 	%r58, [%r57];
	shl.b32 	%r59, %r58, 2;
	add.s32 	%r60, %r5, %r59;
	ld.shared.u32 	%r61, [%r60];
	shl.b32 	%r62, %r61, 2;
	add.s32 	%r63, %r5, %r62;
	ld.shared.u32 	%r64, [%r63];
	shl.b32 	%r65, %r64, 2;
	add.s32 	%r66, %r5, %r65;
	ld.shared.u32 	%r67, [%r66];
	shl.b32 	%r68, %r67, 2;
	add.s32 	%r69, %r5, %r68;
	ld.shared.u32 	%r70, [%r69];
	shl.b32 	%r71, %r70, 2;
	add.s32 	%r72, %r5, %r71;
	ld.shared.u32 	%r73, [%r72];
	shl.b32 	%r74, %r73, 2;
	add.s32 	%r75, %r5, %r74;
	ld.shared.u32 	%r76, [%r75];
	shl.b32 	%r77, %r76, 2;
	add.s32 	%r78, %r5, %r77;
	ld.shared.u32 	%r79, [%r78];
	shl.b32 	%r80, %r79, 2;
	add.s32 	%r81, %r5, %r80;
	ld.shared.u32 	%r82, [%r81];
	shl.b32 	%r83, %r82, 2;
	add.s32 	%r84, %r5, %r83;
	ld.shared.u32 	%r85, [%r84];
	shl.b32 	%r86, %r85, 2;
	add.s32 	%r87, %r5, %r86;
	ld.shared.u32 	%r88, [%r87];
	shl.b32 	%r89, %r88, 2;
	add.s32 	%r90, %r5, %r89;
	ld.shared.u32 	%r91, [%r90];
	shl.b32 	%r92, %r91, 2;
	add.s32 	%r93, %r5, %r92;
	ld.shared.u32 	%r94, [%r93];
	shl.b32 	%r95, %r94, 2;
	add.s32 	%r96, %r5, %r95;
	ld.shared.u32 	%r97, [%r96];
	shl.b32 	%r98, %r97, 2;
	add.s32 	%r99, %r5, %r98;
	ld.shared.u32 	%r100, [%r99];
	shl.b32 	%r101, %r100, 2;
	add.s32 	%r102, %r5, %r101;
	ld.shared.u32 	%r103, [%r102];
	shl.b32 	%r104, %r103, 2;
	add.s32 	%r105, %r5, %r104;
	ld.shared.u32 	%r106, [%r105];
	shl.b32 	%r107, %r106, 2;
	add.s32 	%r108, %r5, %r107;
	ld.shared.u32 	%r109, [%r108];
	shl.b32 	%r110, %r109, 2;
	add.s32 	%r111, %r5, %r110;
	ld.shared.u32 	%r112, [%r111];
	shl.b32 	%r113, %r112, 2;
	add.s32 	%r114, %r5, %r113;
	ld.shared.u32 	%r115, [%r114];
	shl.b32 	%r116, %r115, 2;
	add.s32 	%r117, %r5, %r116;
	ld.shared.u32 	%r118, [%r117];
	shl.b32 	%r119, %r118, 2;
	add.s32 	%r120, %r5, %r119;
	ld.shared.u32 	%r121, [%r120];
	shl.b32 	%r122, %r121, 2;
	add.s32 	%r123, %r5, %r122;
	ld.shared.u32 	%r124, [%r123];
	shl.b32 	%r125, %r124, 2;
	add.s32 	%r126, %r5, %r125;
	ld.shared.u32 	%r127, [%r126];
	shl.b32 	%r128, %r127, 2;
	add.s32 	%r129, %r5, %r128;
	ld.shared.u32 	%r130, [%r129];
	shl.b32 	%r131, %r130, 2;
	add.s32 	%r132, %r5, %r131;
	ld.shared.u32 	%r133, [%r132];
	shl.b32 	%r134, %r133, 2;
	add.s32 	%r135, %r5, %r134;
	ld.shared.u32 	%r136, [%r135];
	shl.b32 	%r137, %r136, 2;
	add.s32 	%r138, %r5, %r137;
	ld.shared.u32 	%r139, [%r138];
	shl.b32 	%r140, %r139, 2;
	add.s32 	%r141, %r5, %r140;
	ld.shared.u32 	%r142, [%r141];
	shl.b32 	%r143, %r142, 2;
	add.s32 	%r144, %r5, %r143;
	ld.shared.u32 	%r145, [%r144];
	shl.b32 	%r146, %r145, 2;
	add.s32 	%r147, %r5, %r146;
	ld.shared.u32 	%r148, [%r147];
	shl.b32 	%r149, %r148, 2;
	add.s32 	%r150, %r5, %r149;
	ld.shared.u32 	%r151, [%r150];
	shl.b32 	%r152, %r151, 2;
	add.s32 	%r153, %r5, %r152;
	ld.shared.u32 	%r154, [%r153];
	shl.b32 	%r155, %r154, 2;
	add.s32 	%r156, %r5, %r155;
	ld.shared.u32 	%r157, [%r156];
	shl.b32 	%r158, %r157, 2;
	add.s32 	%r159, %r5, %r158;
	ld.shared.u32 	%r160, [%r159];
	shl.b32 	%r161, %r160, 2;
	add.s32 	%r162, %r5, %r161;
	ld.shared.u32 	%r163, [%r162];
	shl.b32 	%r164, %r163, 2;
	add.s32 	%r165, %r5, %r164;
	ld.shared.u32 	%r166, [%r165];
	shl.b32 	%r167, %r166, 2;
	add.s32 	%r168, %r5, %r167;
	ld.shared.u32 	%r169, [%r168];
	shl.b32 	%r170, %r169, 2;
	add.s32 	%r171, %r5, %r170;
	ld.shared.u32 	%r172, [%r171];
	shl.b32 	%r173, %r172, 2;
	add.s32 	%r174, %r5, %r173;
	ld.shared.u32 	%r175, [%r174];
	shl.b32 	%r176, %r175, 2;
	add.s32 	%r177, %r5, %r176;
	ld.shared.u32 	%r178, [%r177];
	shl.b32 	%r179, %r178, 2;
	add.s32 	%r180, %r5, %r179;
	ld.shared.u32 	%r181, [%r180];
	shl.b32 	%r182, %r181, 2;
	add.s32 	%r183, %r5, %r182;
	ld.shared.u32 	%r184, [%r183];
	shl.b32 	%r185, %r184, 2;
	add.s32 	%r186, %r5, %r185;
	ld.shared.u32 	%r187, [%r186];
	shl.b32 	%r188, %r187, 2;
	add.s32 	%r189, %r5, %r188;
	ld.shared.u32 	%r190, [%r189];
	shl.b32 	%r191, %r190, 2;
	add.s32 	%r192, %r5, %r191;
	ld.shared.u32 	%r193, [%r192];
	shl.b32 	%r194, %r193, 2;
	add.s32 	%r195, %r5, %r194;
	ld.shared.u32 	%r196, [%r195];
	shl.b32 	%r197, %r196, 2;
	add.s32 	%r198, %r5, %r197;
	ld.shared.u32 	%r199, [%r198];
	shl.b32 	%r200, %r199, 2;
	add.s32 	%r201, %r5, %r200;
	ld.shared.u32 	%r202, [%r201];
	shl.b32 	%r203, %r202, 2;
	add.s32 	%r204, %r5, %r203;
	ld.shared.u32 	%r205, [%r204];
	shl.b32 	%r206, %r205, 2;
	add.s32 	%r207, %r5, %r206;
	ld.shared.u32 	%r208, [%r207];
	shl.b32 	%r209, %r208, 2;
	add.s32 	%r210, %r5, %r209;
	ld.shared.u32 	%r211, [%r210];
	shl.b32 	%r212, %r211, 2;
	add.s32 	%r213, %r5, %r212;
	ld.shared.u32 	%r214, [%r213];
	shl.b32 	%r215, %r214, 2;
	add.s32 	%r216, %r5, %r215;
	ld.shared.u32 	%r217, [%r216];
	shl.b32 	%r218, %r217, 2;
	add.s32 	%r219, %r5, %r218;
	ld.shared.u32 	%r220, [%r219];
	shl.b32 	%r221, %r220, 2;
	add.s32 	%r222, %r5, %r221;
	ld.shared.u32 	%r223, [%r222];
	shl.b32 	%r224, %r223, 2;
	add.s32 	%r225, %r5, %r224;
	ld.shared.u32 	%r226, [%r225];
	shl.b32 	%r227, %r226, 2;
	add.s32 	%r228, %r5, %r227;
	ld.shared.u32 	%r229, [%r228];
	shl.b32 	%r230, %r229, 2;
	add.s32 	%r231, %r5, %r230;
	ld.shared.u32 	%r232, [%r231];
	shl.b32 	%r233, %r232, 2;
	add.s32 	%r234, %r5, %r233;
	ld.shared.u32 	%r235, [%r234];
	shl.b32 	%r236, %r235, 2;
	add.s32 	%r237, %r5, %r236;
	ld.shared.u32 	%r238, [%r237];
	shl.b32 	%r239, %r238, 2;
	add.s32 	%r240, %r5, %r239;
	ld.shared.u32 	%r241, [%r240];
	shl.b32 	%r242, %r241, 2;
	add.s32 	%r243, %r5, %r242;
	ld.shared.u32 	%r244, [%r243];
	shl.b32 	%r245, %r244, 2;
	add.s32 	%r246, %r5, %r245;
	ld.shared.u32 	%r247, [%r246];
	shl.b32 	%r248, %r247, 2;
	add.s32 	%r249, %r5, %r248;
	ld.shared.u32 	%r250, [%r249];
	shl.b32 	%r251, %r250, 2;
	add.s32 	%r252, %r5, %r251;
	ld.shared.u32 	%r253, [%r252];
	shl.b32 	%r254, %r253, 2;
	add.s32 	%r255, %r5, %r254;
	ld.shared.u32 	%r256, [%r255];
	shl.b32 	%r257, %r256, 2;
	add.s32 	%r258, %r5, %r257;
	ld.shared.u32 	%r259, [%r258];
	shl.b32 	%r260, %r259, 2;
	add.s32 	%r261, %r5, %r260;
	ld.shared.u32 	%r262, [%r261];
	shl.b32 	%r263, %r262, 2;
	add.s32 	%r264, %r5, %r263;
	ld.shared.u32 	%r265, [%r264];
	shl.b32 	%r266, %r265, 2;
	add.s32 	%r267, %r5, %r266;
	ld.shared.u32 	%r268, [%r267];
	shl.b32 	%r269, %r268, 2;
	add.s32 	%r270, %r5, %r269;
	ld.shared.u32 	%r271, [%r270];
	shl.b32 	%r272, %r271, 2;
	add.s32 	%r273, %r5, %r272;
	ld.shared.u32 	%r274, [%r273];
	shl.b32 	%r275, %r274, 2;
	add.s32 	%r276, %r5, %r275;
	ld.shared.u32 	%r277, [%r276];
	shl.b32 	%r278, %r277, 2;
	add.s32 	%r279, %r5, %r278;
	ld.shared.u32 	%r280, [%r279];
	shl.b32 	%r281, %r280, 2;
	add.s32 	%r282, %r5, %r281;
	ld.shared.u32 	%r283, [%r282];
	shl.b32 	%r284, %r283, 2;
	add.s32 	%r285, %r5, %r284;
	ld.shared.u32 	%r286, [%r285];
	shl.b32 	%r287, %r286, 2;
	add.s32 	%r288, %r5, %r287;
	ld.shared.u32 	%r289, [%r288];
	shl.b32 	%r290, %r289, 2;
	add.s32 	%r291, %r5, %r290;
	ld.shared.u32 	%r292, [%r291];
	shl.b32 	%r293, %r292, 2;
	add.s32 	%r294, %r5, %r293;
	ld.shared.u32 	%r295, [%r294];
	shl.b32 	%r296, %r295, 2;
	add.s32 	%r297, %r5, %r296;
	ld.shared.u32 	%r298, [%r297];
	shl.b32 	%r299, %r298, 2;
	add.s32 	%r300, %r5, %r299;
	ld.shared.u32 	%r301, [%r300];
	shl.b32 	%r302, %r301, 2;
	add.s32 	%r303, %r5, %r302;
	ld.shared.u32 	%r304, [%r303];
	shl.b32 	%r305, %r304, 2;
	add.s32 	%r306, %r5, %r305;
	ld.shared.u32 	%r307, [%r306];
	shl.b32 	%r308, %r307, 2;
	add.s32 	%r309, %r5, %r308;
	ld.shared.u32 	%r310, [%r309];
	shl.b32 	%r311, %r310, 2;
	add.s32 	%r312, %r5, %r311;
	ld.shared.u32 	%r313, [%r312];
	shl.b32 	%r314, %r313, 2;
	add.s32 	%r315, %r5, %r314;
	ld.shared.u32 	%r316, [%r315];
	shl.b32 	%r317, %r316, 2;
	add.s32 	%r318, %r5, %r317;
	ld.shared.u32 	%r319, [%r318];
	shl.b32 	%r320, %r319, 2;
	add.s32 	%r321, %r5, %r320;
	ld.shared.u32 	%r322, [%r321];
	shl.b32 	%r323, %r322, 2;
	add.s32 	%r324, %r5, %r323;
	ld.shared.u32 	%r325, [%r324];
	shl.b32 	%r326, %r325, 2;
	add.s32 	%r327, %r5, %r326;
	ld.shared.u32 	%r328, [%r327];
	shl.b32 	%r329, %r328, 2;
	add.s32 	%r330, %r5, %r329;
	ld.shared.u32 	%r331, [%r330];
	shl.b32 	%r332, %r331, 2;
	add.s32 	%r333, %r5, %r332;
	ld.shared.u32 	%r334, [%r333];
	shl.b32 	%r335, %r334, 2;
	add.s32 	%r336, %r5, %r335;
	ld.shared.u32 	%r337, [%r336];
	shl.b32 	%r338, %r337, 2;
	add.s32 	%r339, %r5, %r338;
	ld.shared.u32 	%r340, [%r339];
	shl.b32 	%r341, %r340, 2;
	add.s32 	%r342, %r5, %r341;
	ld.shared.u32 	%r343, [%r342];
	shl.b32 	%r344, %r343, 2;
	add.s32 	%r345, %r5, %r344;
	ld.shared.u32 	%r346, [%r345];
	shl.b32 	%r347, %r346, 2;
	add.s32 	%r348, %r5, %r347;
	ld.shared.u32 	%r349, [%r348];
	shl.b32 	%r350, %r349, 2;
	add.s32 	%r351, %r5, %r350;
	ld.shared.u32 	%r352, [%r351];
	shl.b32 	%r353, %r352, 2;
	add.s32 	%r354, %r5, %r353;
	ld.shared.u32 	%r355, [%r354];
	shl.b32 	%r356, %r355, 2;
	add.s32 	%r357, %r5, %r356;
	ld.shared.u32 	%r358, [%r357];
	shl.b32 	%r359, %r358, 2;
	add.s32 	%r360, %r5, %r359;
	ld.shared.u32 	%r361, [%r360];
	shl.b32 	%r362, %r361, 2;
	add.s32 	%r363, %r5, %r362;
	ld.shared.u32 	%r364, [%r363];
	shl.b32 	%r365, %r364, 2;
	add.s32 	%r366, %r5, %r365;
	ld.shared.u32 	%r367, [%r366];
	shl.b32 	%r368, %r367, 2;
	add.s32 	%r369, %r5, %r368;
	ld.shared.u32 	%r370, [%r369];
	shl.b32 	%r371, %r370, 2;
	add.s32 	%r372, %r5, %r371;
	ld.shared.u32 	%r373, [%r372];
	shl.b32 	%r374, %r373, 2;
	add.s32 	%r375, %r5, %r374;
	ld.shared.u32 	%r376, [%r375];
	shl.b32 	%r377, %r376, 2;
	add.s32 	%r378, %r5, %r377;
	ld.shared.u32 	%r379, [%r378];
	shl.b32 	%r380, %r379, 2;
	add.s32 	%r381, %r5, %r380;
	ld.shared.u32 	%r382, [%r381];
	shl.b32 	%r383, %r382, 2;
	add.s32 	%r384, %r5, %r383;
	ld.shared.u32 	%r385, [%r384];
	shl.b32 	%r386, %r385, 2;
	add.s32 	%r387, %r5, %r386;
	ld.shared.u32 	%r388, [%r387];
	shl.b32 	%r389, %r388, 2;
	add.s32 	%r390, %r5, %r389;
	ld.shared.u32 	%r391, [%r390];
	shl.b32 	%r392, %r391, 2;
	add.s32 	%r393, %r5, %r392;
	ld.shared.u32 	%r394, [%r393];
	shl.b32 	%r395, %r394, 2;
	add.s32 	%r396, %r5, %r395;
	ld.shared.u32 	%r397, [%r396];
	shl.b32 	%r398, %r397, 2;
	add.s32 	%r399, %r5, %r398;
	ld.shared.u32 	%r400, [%r399];
	shl.b32 	%r401, %r400, 2;
	add.s32 	%r402, %r5, %r401;
	ld.shared.u32 	%r403, [%r402];
	shl.b32 	%r404, %r403, 2;
	add.s32 	%r405, %r5, %r404;
	ld.shared.u32 	%r406, [%r405];
	shl.b32 	%r407, %r406, 2;
	add.s32 	%r408, %r5, %r407;
	ld.shared.u32 	%r409, [%r408];
	shl.b32 	%r410, %r409, 2;
	add.s32 	%r411, %r5, %r410;
	ld.shared.u32 	%r412, [%r411];
	shl.b32 	%r413, %r412, 2;
	add.s32 	%r414, %r5, %r413;
	ld.shared.u32 	%r415, [%r414];
	shl.b32 	%r416, %r415, 2;
	add.s32 	%r417, %r5, %r416;
	ld.shared.u32 	%r418, [%r417];
	shl.b32 	%r419, %r418, 2;
	add.s32 	%r420, %r5, %r419;
	ld.shared.u32 	%r421, [%r420];
	shl.b32 	%r422, %r421, 2;
	add.s32 	%r423, %r5, %r422;
	ld.shared.u32 	%r424, [%r423];
	shl.b32 	%r425, %r424, 2;
	add.s32 	%r426, %r5, %r425;
	ld.shared.u32 	%r427, [%r426];
	shl.b32 	%r428, %r427, 2;
	add.s32 	%r429, %r5, %r428;
	ld.shared.u32 	%r430, [%r429];
	shl.b32 	%r431, %r430, 2;
	add.s32 	%r432, %r5, %r431;
	ld.shared.u32 	%r433, [%r432];
	shl.b32 	%r434, %r433, 2;
	add.s32 	%r435, %r5, %r434;
	ld.shared.u32 	%r436, [%r435];
	shl.b32 	%r437, %r436, 2;
	add.s32 	%r438, %r5, %r437;
	ld.shared.u32 	%r439, [%r438];
	shl.b32 	%r440, %r439, 2;
	add.s32 	%r441, %r5, %r440;
	ld.shared.u32 	%r442, [%r441];
	shl.b32 	%r443, %r442, 2;
	add.s32 	%r444, %r5, %r443;
	ld.shared.u32 	%r445, [%r444];
	shl.b32 	%r446, %r445, 2;
	add.s32 	%r447, %r5, %r446;
	ld.shared.u32 	%r448, [%r447];
	shl.b32 	%r449, %r448, 2;
	add.s32 	%r450, %r5, %r449;
	ld.shared.u32 	%r451, [%r450];
	shl.b32 	%r452, %r451, 2;
	add.s32 	%r453, %r5, %r452;
	ld.shared.u32 	%r454, [%r453];
	shl.b32 	%r455, %r454, 2;
	add.s32 	%r456, %r5, %r455;
	ld.shared.u32 	%r457, [%r456];
	shl.b32 	%r458, %r457, 2;
	add.s32 	%r459, %r5, %r458;
	ld.shared.u32 	%r460, [%r459];
	shl.b32 	%r461, %r460, 2;
	add.s32 	%r462, %r5, %r461;
	ld.shared.u32 	%r463, [%r462];
	shl.b32 	%r464, %r463, 2;
	add.s32 	%r465, %r5, %r464;
	ld.shared.u32 	%r466, [%r465];
	shl.b32 	%r467, %r466, 2;
	add.s32 	%r468, %r5, %r467;
	ld.shared.u32 	%r469, [%r468];
	shl.b32 	%r470, %r469, 2;
	add.s32 	%r471, %r5, %r470;
	ld.shared.u32 	%r472, [%r471];
	shl.b32 	%r473, %r472, 2;
	add.s32 	%r474, %r5, %r473;
	ld.shared.u32 	%r475, [%r474];
	shl.b32 	%r476, %r475, 2;
	add.s32 	%r477, %r5, %r476;
	ld.shared.u32 	%r478, [%r477];
	shl.b32 	%r479, %r478, 2;
	add.s32 	%r480, %r5, %r479;
	ld.shared.u32 	%r481, [%r480];
	shl.b32 	%r482, %r481, 2;
	add.s32 	%r483, %r5, %r482;
	ld.shared.u32 	%r484, [%r483];
	shl.b32 	%r485, %r484, 2;
	add.s32 	%r486, %r5, %r485;
	ld.shared.u32 	%r487, [%r486];
	shl.b32 	%r488, %r487, 2;
	add.s32 	%r489, %r5, %r488;
	ld.shared.u32 	%r490, [%r489];
	shl.b32 	%r491, %r490, 2;
	add.s32 	%r492, %r5, %r491;
	ld.shared.u32 	%r493, [%r492];
	shl.b32 	%r494, %r493, 2;
	add.s32 	%r495, %r5, %r494;
	ld.shared.u32 	%r496, [%r495];
	shl.b32 	%r497, %r496, 2;
	add.s32 	%r498, %r5, %r497;
	ld.shared.u32 	%r499, [%r498];
	shl.b32 	%r500, %r499, 2;
	add.s32 	%r501, %r5, %r500;
	ld.shared.u32 	%r502, [%r501];
	shl.b32 	%r503, %r502, 2;
	add.s32 	%r504, %r5, %r503;
	ld.shared.u32 	%r505, [%r504];
	shl.b32 	%r506, %r505, 2;
	add.s32 	%r507, %r5, %r506;
	ld.shared.u32 	%r508, [%r507];
	shl.b32 	%r509, %r508, 2;
	add.s32 	%r510, %r5, %r509;
	ld.shared.u32 	%r511, [%r510];
	shl.b32 	%r512, %r511, 2;
	add.s32 	%r513, %r5, %r512;
	ld.shared.u32 	%r514, [%r513];
	shl.b32 	%r515, %r514, 2;
	add.s32 	%r516, %r5, %r515;
	ld.shared.u32 	%r517, [%r516];
	shl.b32 	%r518, %r517, 2;
	add.s32 	%r519, %r5, %r518;
	ld.shared.u32 	%r520, [%r519];
	shl.b32 	%r521, %r520, 2;
	add.s32 	%r522, %r5, %r521;
	ld.shared.u32 	%r523, [%r522];
	shl.b32 	%r524, %r523, 2;
	add.s32 	%r525, %r5, %r524;
	ld.shared.u32 	%r526, [%r525];
	shl.b32 	%r527, %r526, 2;
	add.s32 	%r528, %r5, %r527;
	ld.shared.u32 	%r529, [%r528];
	shl.b32 	%r530, %r529, 2;
	add.s32 	%r531, %r5, %r530;
	ld.shared.u32 	%r532, [%r531];
	shl.b32 	%r533, %r532, 2;
	add.s32 	%r534, %r5, %r533;
	ld.shared.u32 	%r535, [%r534];
	shl.b32 	%r536, %r535, 2;
	add.s32 	%r537, %r5, %r536;
	ld.shared.u32 	%r538, [%r537];
	shl.b32 	%r539, %r538, 2;
	add.s32 	%r540, %r5, %r539;
	ld.shared.u32 	%r541, [%r540];
	shl.b32 	%r542, %r541, 2;
	add.s32 	%r543, %r5, %r542;
	ld.shared.u32 	%r544, [%r543];
	shl.b32 	%r545, %r544, 2;
	add.s32 	%r546, %r5, %r545;
	ld.shared.u32 	%r547, [%r546];
	shl.b32 	%r548, %r547, 2;
	add.s32 	%r549, %r5, %r548;
	ld.shared.u32 	%r550, [%r549];
	shl.b32 	%r551, %r550, 2;
	add.s32 	%r552, %r5, %r551;
	ld.shared.u32 	%r553, [%r552];
	shl.b32 	%r554, %r553, 2;
	add.s32 	%r555, %r5, %r554;
	ld.shared.u32 	%r556, [%r555];
	shl.b32 	%r557, %r556, 2;
	add.s32 	%r558, %r5, %r557;
	ld.shared.u32 	%r559, [%r558];
	shl.b32 	%r560, %r559, 2;
	add.s32 	%r561, %r5, %r560;
	ld.shared.u32 	%r562, [%r561];
	shl.b32 	%r563, %r562, 2;
	add.s32 	%r564, %r5, %r563;
	ld.shared.u32 	%r565, [%r564];
	shl.b32 	%r566, %r565, 2;
	add.s32 	%r567, %r5, %r566;
	ld.shared.u32 	%r568, [%r567];
	shl.b32 	%r569, %r568, 2;
	add.s32 	%r570, %r5, %r569;
	ld.shared.u32 	%r571, [%r570];
	shl.b32 	%r572, %r571, 2;
	add.s32 	%r573, %r5, %r572;
	ld.shared.u32 	%r574, [%r573];
	shl.b32 	%r575, %r574, 2;
	add.s32 	%r576, %r5, %r575;
	ld.shared.u32 	%r577, [%r576];
	shl.b32 	%r578, %r577, 2;
	add.s32 	%r579, %r5, %r578;
	ld.shared.u32 	%r580, [%r579];
	shl.b32 	%r581, %r580, 2;
	add.s32 	%r582, %r5, %r581;
	ld.shared.u32 	%r583, [%r582];
	shl.b32 	%r584, %r583, 2;
	add.s32 	%r585, %r5, %r584;
	ld.shared.u32 	%r586, [%r585];
	shl.b32 	%r587, %r586, 2;
	add.s32 	%r588, %r5, %r587;
	ld.shared.u32 	%r589, [%r588];
	shl.b32 	%r590, %r589, 2;
	add.s32 	%r591, %r5, %r590;
	ld.shared.u32 	%r592, [%r591];
	shl.b32 	%r593, %r592, 2;
	add.s32 	%r594, %r5, %r593;
	ld.shared.u32 	%r595, [%r594];
	shl.b32 	%r596, %r595, 2;
	add.s32 	%r597, %r5, %r596;
	ld.shared.u32 	%r598, [%r597];
	shl.b32 	%r599, %r598, 2;
	add.s32 	%r600, %r5, %r599;
	ld.shared.u32 	%r601, [%r600];
	shl.b32 	%r602, %r601, 2;
	add.s32 	%r603, %r5, %r602;
	ld.shared.u32 	%r604, [%r603];
	shl.b32 	%r605, %r604, 2;
	add.s32 	%r606, %r5, %r605;
	ld.shared.u32 	%r607, [%r606];
	shl.b32 	%r608, %r607, 2;
	add.s32 	%r609, %r5, %r608;
	ld.shared.u32 	%r610, [%r609];
	shl.b32 	%r611, %r610, 2;
	add.s32 	%r612, %r5, %r611;
	ld.shared.u32 	%r613, [%r612];
	shl.b32 	%r614, %r613, 2;
	add.s32 	%r615, %r5, %r614;
	ld.shared.u32 	%r616, [%r615];
	shl.b32 	%r617, %r616, 2;
	add.s32 	%r618, %r5, %r617;
	ld.shared.u32 	%r619, [%r618];
	shl.b32 	%r620, %r619, 2;
	add.s32 	%r621, %r5, %r620;
	ld.shared.u32 	%r622, [%r621];
	shl.b32 	%r623, %r622, 2;
	add.s32 	%r624, %r5, %r623;
	ld.shared.u32 	%r625, [%r624];
	shl.b32 	%r626, %r625, 2;
	add.s32 	%r627, %r5, %r626;
	ld.shared.u32 	%r628, [%r627];
	shl.b32 	%r629, %r628, 2;
	add.s32 	%r630, %r5, %r629;
	ld.shared.u32 	%r631, [%r630];
	shl.b32 	%r632, %r631, 2;
	add.s32 	%r633, %r5, %r632;
	ld.shared.u32 	%r634, [%r633];
	shl.b32 	%r635, %r634, 2;
	add.s32 	%r636, %r5, %r635;
	ld.shared.u32 	%r637, [%r636];
	shl.b32 	%r638, %r637, 2;
	add.s32 	%r639, %r5, %r638;
	ld.shared.u32 	%r640, [%r639];
	shl.b32 	%r641, %r640, 2;
	add.s32 	%r642, %r5, %r641;
	ld.shared.u32 	%r643, [%r642];
	shl.b32 	%r644, %r643, 2;
	add.s32 	%r645, %r5, %r644;
	ld.shared.u32 	%r646, [%r645];
	shl.b32 	%r647, %r646, 2;
	add.s32 	%r648, %r5, %r647;
	ld.shared.u32 	%r649, [%r648];
	shl.b32 	%r650, %r649, 2;
	add.s32 	%r651, %r5, %r650;
	ld.shared.u32 	%r652, [%r651];
	shl.b32 	%r653, %r652, 2;
	add.s32 	%r654, %r5, %r653;
	ld.shared.u32 	%r655, [%r654];
	shl.b32 	%r656, %r655, 2;
	add.s32 	%r657, %r5, %r656;
	ld.shared.u32 	%r658, [%r657];
	shl.b32 	%r659, %r658, 2;
	add.s32 	%r660, %r5, %r659;
	ld.shared.u32 	%r661, [%r660];
	shl.b32 	%r662, %r661, 2;
	add.s32 	%r663, %r5, %r662;
	ld.shared.u32 	%r664, [%r663];
	shl.b32 	%r665, %r664, 2;
	add.s32 	%r666, %r5, %r665;
	ld.shared.u32 	%r667, [%r666];
	shl.b32 	%r668, %r667, 2;
	add.s32 	%r669, %r5, %r668;
	ld.shared.u32 	%r670, [%r669];
	shl.b32 	%r671, %r670, 2;
	add.s32 	%r672, %r5, %r671;
	ld.shared.u32 	%r673, [%r672];
	shl.b32 	%r674, %r673, 2;
	add.s32 	%r675, %r5, %r674;
	ld.shared.u32 	%r676, [%r675];
	shl.b32 	%r677, %r676, 2;
	add.s32 	%r678, %r5, %r677;
	ld.shared.u32 	%r679, [%r678];
	shl.b32 	%r680, %r679, 2;
	add.s32 	%r681, %r5, %r680;
	ld.shared.u32 	%r682, [%r681];
	shl.b32 	%r683, %r682, 2;
	add.s32 	%r684, %r5, %r683;
	ld.shared.u32 	%r685, [%r684];
	shl.b32 	%r686, %r685, 2;
	add.s32 	%r687, %r5, %r686;
	ld.shared.u32 	%r688, [%r687];
	shl.b32 	%r689, %r688, 2;
	add.s32 	%r690, %r5, %r689;
	ld.shared.u32 	%r691, [%r690];
	shl.b32 	%r692, %r691, 2;
	add.s32 	%r693, %r5, %r692;
	ld.shared.u32 	%r694, [%r693];
	shl.b32 	%r695, %r694, 2;
	add.s32 	%r696, %r5, %r695;
	ld.shared.u32 	%r697, [%r696];
	shl.b32 	%r698, %r697, 2;
	add.s32 	%r699, %r5, %r698;
	ld.shared.u32 	%r700, [%r699];
	shl.b32 	%r701, %r700, 2;
	add.s32 	%r702, %r5, %r701;
	ld.shared.u32 	%r703, [%r702];
	shl.b32 	%r704, %r703, 2;
	add.s32 	%r705, %r5, %r704;
	ld.shared.u32 	%r706, [%r705];
	shl.b32 	%r707, %r706, 2;
	add.s32 	%r708, %r5, %r707;
	ld.shared.u32 	%r709, [%r708];
	shl.b32 	%r710, %r709, 2;
	add.s32 	%r711, %r5, %r710;
	ld.shared.u32 	%r712, [%r711];
	shl.b32 	%r713, %r712, 2;
	add.s32 	%r714, %r5, %r713;
	ld.shared.u32 	%r715, [%r714];
	shl.b32 	%r716, %r715, 2;
	add.s32 	%r717, %r5, %r716;
	ld.shared.u32 	%r718, [%r717];
	shl.b32 	%r719, %r718, 2;
	add.s32 	%r720, %r5, %r719;
	ld.shared.u32 	%r721, [%r720];
	shl.b32 	%r722, %r721, 2;
	add.s32 	%r723, %r5, %r722;
	ld.shared.u32 	%r724, [%r723];
	shl.b32 	%r725, %r724, 2;
	add.s32 	%r726, %r5, %r725;
	ld.shared.u32 	%r727, [%r726];
	shl.b32 	%r728, %r727, 2;
	add.s32 	%r729, %r5, %r728;
	ld.shared.u32 	%r730, [%r729];
	shl.b32 	%r731, %r730, 2;
	add.s32 	%r732, %r5, %r731;
	ld.shared.u32 	%r733, [%r732];
	shl.b32 	%r734, %r733, 2;
	add.s32 	%r735, %r5, %r734;
	ld.shared.u32 	%r736, [%r735];
	shl.b32 	%r737, %r736, 2;
	add.s32 	%r738, %r5, %r737;
	ld.shared.u32 	%r739, [%r738];
	shl.b32 	%r740, %r739, 2;
	add.s32 	%r741, %r5, %r740;
	ld.shared.u32 	%r742, [%r741];
	shl.b32 	%r743, %r742, 2;
	add.s32 	%r744, %r5, %r743;
	ld.shared.u32 	%r745, [%r744];
	shl.b32 	%r746, %r745, 2;
	add.s32 	%r747, %r5, %r746;
	ld.shared.u32 	%r748, [%r747];
	shl.b32 	%r749, %r748, 2;
	add.s32 	%r750, %r5, %r749;
	ld.shared.u32 	%r751, [%r750];
	shl.b32 	%r752, %r751, 2;
	add.s32 	%r753, %r5, %r752;
	ld.shared.u32 	%r754, [%r753];
	shl.b32 	%r755, %r754, 2;
	add.s32 	%r756, %r5, %r755;
	ld.shared.u32 	%r757, [%r756];
	shl.b32 	%r758, %r757, 2;
	add.s32 	%r759, %r5, %r758;
	ld.shared.u32 	%r760, [%r759];
	shl.b32 	%r761, %r760, 2;
	add.s32 	%r762, %r5, %r761;
	ld.shared.u32 	%r763, [%r762];
	shl.b32 	%r764, %r763, 2;
	add.s32 	%r765, %r5, %r764;
	ld.shared.u32 	%r766, [%r765];
	shl.b32 	%r767, %r766, 2;
	add.s32 	%r768, %r5, %r767;
	ld.shared.u32 	%r769, [%r768];
	shl.b32 	%r770, %r769, 2;
	add.s32 	%r771, %r5, %r770;
	ld.shared.u32 	%r772, [%r771];
	shl.b32 	%r773, %r772, 2;
	add.s32 	%r774, %r5, %r773;
	ld.shared.u32 	%r775, [%r774];
	shl.b32 	%r776, %r775, 2;
	add.s32 	%r777, %r5, %r776;
	ld.shared.u32 	%r778, [%r777];
	shl.b32 	%r779, %r778, 2;
	add.s32 	%r780, %r5, %r779;
	ld.shared.u32 	%r781, [%r780];
	shl.b32 	%r782, %r781, 2;
	add.s32 	%r783, %r5, %r782;
	ld.shared.u32 	%r784, [%r783];
	shl.b32 	%r785, %r784, 2;
	add.s32 	%r786, %r5, %r785;
	ld.shared.u32 	%r787, [%r786];
	shl.b32 	%r788, %r787, 2;
	add.s32 	%r789, %r5, %r788;
	ld.shared.u32 	%r790, [%r789];
	shl.b32 	%r791, %r790, 2;
	add.s32 	%r792, %r5, %r791;
	ld.shared.u32 	%r793, [%r792];
	shl.b32 	%r794, %r793, 2;
	add.s32 	%r795, %r5, %r794;
	ld.shared.u32 	%r796, [%r795];
	shl.b32 	%r797, %r796, 2;
	add.s32 	%r798, %r5, %r797;
	ld.shared.u32 	%r799, [%r798];
	shl.b32 	%r800, %r799, 2;
	add.s32 	%r801, %r5, %r800;
	ld.shared.u32 	%r802, [%r801];
	shl.b32 	%r803, %r802, 2;
	add.s32 	%r804, %r5, %r803;
	ld.shared.u32 	%r805, [%r804];
	shl.b32 	%r806, %r805, 2;
	add.s32 	%r807, %r5, %r806;
	ld.shared.u32 	%r808, [%r807];
	shl.b32 	%r809, %r808, 2;
	add.s32 	%r810, %r5, %r809;
	ld.shared.u32 	%r811, [%r810];
	shl.b32 	%r812, %r811, 2;
	add.s32 	%r813, %r5, %r812;
	ld.shared.u32 	%r814, [%r813];
	shl.b32 	%r815, %r814, 2;
	add.s32 	%r816, %r5, %r815;
	ld.shared.u32 	%r817, [%r816];
	shl.b32 	%r818, %r817, 2;
	add.s32 	%r819, %r5, %r818;
	ld.shared.u32 	%r820, [%r819];
	shl.b32 	%r821, %r820, 2;
	add.s32 	%r822, %r5, %r821;
	ld.shared.u32 	%r823, [%r822];
	shl.b32 	%r824, %r823, 2;
	add.s32 	%r825, %r5, %r824;
	ld.shared.u32 	%r826, [%r825];
	shl.b32 	%r827, %r826, 2;
	add.s32 	%r828, %r5, %r827;
	ld.shared.u32 	%r829, [%r828];
	shl.b32 	%r830, %r829, 2;
	add.s32 	%r831, %r5, %r830;
	ld.shared.u32 	%r832, [%r831];
	shl.b32 	%r833, %r832, 2;
	add.s32 	%r834, %r5, %r833;
	ld.shared.u32 	%r835, [%r834];
	shl.b32 	%r836, %r835, 2;
	add.s32 	%r837, %r5, %r836;
	ld.shared.u32 	%r838, [%r837];
	shl.b32 	%r839, %r838, 2;
	add.s32 	%r840, %r5, %r839;
	ld.shared.u32 	%r841, [%r840];
	shl.b32 	%r842, %r841, 2;
	add.s32 	%r843, %r5, %r842;
	ld.shared.u32 	%r844, [%r843];
	shl.b32 	%r845, %r844, 2;
	add.s32 	%r846, %r5, %r845;
	ld.shared.u32 	%r847, [%r846];
	shl.b32 	%r848, %r847, 2;
	add.s32 	%r849, %r5, %r848;
	ld.shared.u32 	%r850, [%r849];
	shl.b32 	%r851, %r850, 2;
	add.s32 	%r852, %r5, %r851;
	ld.shared.u32 	%r853, [%r852];
	shl.b32 	%r854, %r853, 2;
	add.s32 	%r855, %r5, %r854;
	ld.shared.u32 	%r856, [%r855];
	shl.b32 	%r857, %r856, 2;
	add.s32 	%r858, %r5, %r857;
	ld.shared.u32 	%r859, [%r858];
	shl.b32 	%r860, %r859, 2;
	add.s32 	%r861, %r5, %r860;
	ld.shared.u32 	%r862, [%r861];
	shl.b32 	%r863, %r862, 2;
	add.s32 	%r864, %r5, %r863;
	ld.shared.u32 	%r865, [%r864];
	shl.b32 	%r866, %r865, 2;
	add.s32 	%r867, %r5, %r866;
	ld.shared.u32 	%r868, [%r867];
	shl.b32 	%r869, %r868, 2;
	add.s32 	%r870, %r5, %r869;
	ld.shared.u32 	%r871, [%r870];
	shl.b32 	%r872, %r871, 2;
	add.s32 	%r873, %r5, %r872;
	ld.shared.u32 	%r874, [%r873];
	shl.b32 	%r875, %r874, 2;
	add.s32 	%r876, %r5, %r875;
	ld.shared.u32 	%r877, [%r876];
	shl.b32 	%r878, %r877, 2;
	add.s32 	%r879, %r5, %r878;
	ld.shared.u32 	%r880, [%r879];
	shl.b32 	%r881, %r880, 2;
	add.s32 	%r882, %r5, %r881;
	ld.shared.u32 	%r883, [%r882];
	shl.b32 	%r884, %r883, 2;
	add.s32 	%r885, %r5, %r884;
	ld.shared.u32 	%r886, [%r885];
	shl.b32 	%r887, %r886, 2;
	add.s32 	%r888, %r5, %r887;
	ld.shared.u32 	%r889, [%r888];
	shl.b32 	%r890, %r889, 2;
	add.s32 	%r891, %r5, %r890;
	ld.shared.u32 	%r892, [%r891];
	shl.b32 	%r893, %r892, 2;
	add.s32 	%r894, %r5, %r893;
	ld.shared.u32 	%r895, [%r894];
	shl.b32 	%r896, %r895, 2;
	add.s32 	%r897, %r5, %r896;
	ld.shared.u32 	%r898, [%r897];
	shl.b32 	%r899, %r898, 2;
	add.s32 	%r900, %r5, %r899;
	ld.shared.u32 	%r901, [%r900];
	shl.b32 	%r902, %r901, 2;
	add.s32 	%r903, %r5, %r902;
	ld.shared.u32 	%r904, [%r903];
	shl.b32 	%r905, %r904, 2;
	add.s32 	%r906, %r5, %r905;
	ld.shared.u32 	%r907, [%r906];
	shl.b32 	%r908, %r907, 2;
	add.s32 	%r909, %r5, %r908;
	ld.shared.u32 	%r910, [%r909];
	shl.b32 	%r911, %r910, 2;
	add.s32 	%r912, %r5, %r911;
	ld.shared.u32 	%r913, [%r912];
	shl.b32 	%r914, %r913, 2;
	add.s32 	%r915, %r5, %r914;
	ld.shared.u32 	%r916, [%r915];
	shl.b32 	%r917, %r916, 2;
	add.s32 	%r918, %r5, %r917;
	ld.shared.u32 	%r919, [%r918];
	shl.b32 	%r920, %r919, 2;
	add.s32 	%r921, %r5, %r920;
	ld.shared.u32 	%r922, [%r921];
	shl.b32 	%r923, %r922, 2;
	add.s32 	%r924, %r5, %r923;
	ld.shared.u32 	%r925, [%r924];
	shl.b32 	%r926, %r925, 2;
	add.s32 	%r927, %r5, %r926;
	ld.shared.u32 	%r928, [%r927];
	shl.b32 	%r929, %r928, 2;
	add.s32 	%r930, %r5, %r929;
	ld.shared.u32 	%r931, [%r930];
	shl.b32 	%r932, %r931, 2;
	add.s32 	%r933, %r5, %r932;
	ld.shared.u32 	%r934, [%r933];
	shl.b32 	%r935, %r934, 2;
	add.s32 	%r936, %r5, %r935;
	ld.shared.u32 	%r937, [%r936];
	shl.b32 	%r938, %r937, 2;
	add.s32 	%r939, %r5, %r938;
	ld.shared.u32 	%r940, [%r939];
	shl.b32 	%r941, %r940, 2;
	add.s32 	%r942, %r5, %r941;
	ld.shared.u32 	%r943, [%r942];
	shl.b32 	%r944, %r943, 2;
	add.s32 	%r945, %r5, %r944;
	ld.shared.u32 	%r946, [%r945];
	shl.b32 	%r947, %r946, 2;
	add.s32 	%r948, %r5, %r947;
	ld.shared.u32 	%r949, [%r948];
	shl.b32 	%r950, %r949, 2;
	add.s32 	%r951, %r5, %r950;
	ld.shared.u32 	%r952, [%r951];
	shl.b32 	%r953, %r952, 2;
	add.s32 	%r954, %r5, %r953;
	ld.shared.u32 	%r955, [%r954];
	shl.b32 	%r956, %r955, 2;
	add.s32 	%r957, %r5, %r956;
	ld.shared.u32 	%r958, [%r957];
	shl.b32 	%r959, %r958, 2;
	add.s32 	%r960, %r5, %r959;
	ld.shared.u32 	%r961, [%r960];
	shl.b32 	%r962, %r961, 2;
	add.s32 	%r963, %r5, %r962;
	ld.shared.u32 	%r964, [%r963];
	shl.b32 	%r965, %r964, 2;
	add.s32 	%r966, %r5, %r965;
	ld.shared.u32 	%r967, [%r966];
	shl.b32 	%r968, %r967, 2;
	add.s32 	%r969, %r5, %r968;
	ld.shared.u32 	%r970, [%r969];
	shl.b32 	%r971, %r970, 2;
	add.s32 	%r972, %r5, %r971;
	ld.shared.u32 	%r973, [%r972];
	shl.b32 	%r974, %r973, 2;
	add.s32 	%r975, %r5, %r974;
	ld.shared.u32 	%r976, [%r975];
	shl.b32 	%r977, %r976, 2;
	add.s32 	%r978, %r5, %r977;
	ld.shared.u32 	%r979, [%r978];
	shl.b32 	%r980, %r979, 2;
	add.s32 	%r981, %r5, %r980;
	ld.shared.u32 	%r982, [%r981];
	shl.b32 	%r983, %r982, 2;
	add.s32 	%r984, %r5, %r983;
	ld.shared.u32 	%r985, [%r984];
	shl.b32 	%r986, %r985, 2;
	add.s32 	%r987, %r5, %r986;
	ld.shared.u32 	%r988, [%r987];
	shl.b32 	%r989, %r988, 2;
	add.s32 	%r990, %r5, %r989;
	ld.shared.u32 	%r991, [%r990];
	shl.b32 	%r992, %r991, 2;
	add.s32 	%r993, %r5, %r992;
	ld.shared.u32 	%r994, [%r993];
	shl.b32 	%r995, %r994, 2;
	add.s32 	%r996, %r5, %r995;
	ld.shared.u32 	%r997, [%r996];
	shl.b32 	%r998, %r997, 2;
	add.s32 	%r999, %r5, %r998;
	ld.shared.u32 	%r1000, [%r999];
	shl.b32 	%r1001, %r1000, 2;
	add.s32 	%r1002, %r5, %r1001;
	ld.shared.u32 	%r1003, [%r1002];
	shl.b32 	%r1004, %r1003, 2;
	add.s32 	%r1005, %r5, %r1004;
	ld.shared.u32 	%r1006, [%r1005];
	shl.b32 	%r1007, %r1006, 2;
	add.s32 	%r1008, %r5, %r1007;
	ld.shared.u32 	%r1009, [%r1008];
	shl.b32 	%r1010, %r1009, 2;
	add.s32 	%r1011, %r5, %r1010;
	ld.shared.u32 	%r1012, [%r1011];
	shl.b32 	%r1013, %r1012, 2;
	add.s32 	%r1014, %r5, %r1013;
	ld.shared.u32 	%r1015, [%r1014];
	shl.b32 	%r1016, %r1015, 2;
	add.s32 	%r1017, %r5, %r1016;
	ld.shared.u32 	%r1018, [%r1017];
	shl.b32 	%r1019, %r1018, 2;
	add.s32 	%r1020, %r5, %r1019;
	ld.shared.u32 	%r1021, [%r1020];
	shl.b32 	%r1022, %r1021, 2;
	add.s32 	%r1023, %r5, %r1022;
	ld.shared.u32 	%r1024, [%r1023];
	shl.b32 	%r1025, %r1024, 2;
	add.s32 	%r1026, %r5, %r1025;
	ld.shared.u32 	%r1027, [%r1026];
	shl.b32 	%r1028, %r1027, 2;
	add.s32 	%r1029, %r5, %r1028;
	ld.shared.u32 	%r1030, [%r1029];
	shl.b32 	%r1031, %r1030, 2;
	add.s32 	%r1032, %r5, %r1031;
	ld.shared.u32 	%r1033, [%r1032];
	shl.b32 	%r1034, %r1033, 2;
	add.s32 	%r1035, %r5, %r1034;
	ld.shared.u32 	%r1036, [%r1035];
	shl.b32 	%r1037, %r1036, 2;
	add.s32 	%r1038, %r5, %r1037;
	ld.shared.u32 	%r1039, [%r1038];
	shl.b32 	%r1040, %r1039, 2;
	add.s32 	%r1041, %r5, %r1040;
	ld.shared.u32 	%r1042, [%r1041];
	shl.b32 	%r1043, %r1042, 2;
	add.s32 	%r1044, %r5, %r1043;
	ld.shared.u32 	%r1045, [%r1044];
	shl.b32 	%r1046, %r1045, 2;
	add.s32 	%r1047, %r5, %r1046;
	ld.shared.u32 	%r1048, [%r1047];
	shl.b32 	%r1049, %r1048, 2;
	add.s32 	%r1050, %r5, %r1049;
	ld.shared.u32 	%r1051, [%r1050];
	shl.b32 	%r1052, %r1051, 2;
	add.s32 	%r1053, %r5, %r1052;
	ld.shared.u32 	%r1054, [%r1053];
	shl.b32 	%r1055, %r1054, 2;
	add.s32 	%r1056, %r5, %r1055;
	ld.shared.u32 	%r1057, [%r1056];
	shl.b32 	%r1058, %r1057, 2;
	add.s32 	%r1059, %r5, %r1058;
	ld.shared.u32 	%r1060, [%r1059];
	shl.b32 	%r1061, %r1060, 2;
	add.s32 	%r1062, %r5, %r1061;
	ld.shared.u32 	%r1063, [%r1062];
	shl.b32 	%r1064, %r1063, 2;
	add.s32 	%r1065, %r5, %r1064;
	ld.shared.u32 	%r1066, [%r1065];
	shl.b32 	%r1067, %r1066, 2;
	add.s32 	%r1068, %r5, %r1067;
	ld.shared.u32 	%r1069, [%r1068];
	shl.b32 	%r1070, %r1069, 2;
	add.s32 	%r1071, %r5, %r1070;
	ld.shared.u32 	%r1072, [%r1071];
	shl.b32 	%r1073, %r1072, 2;
	add.s32 	%r1074, %r5, %r1073;
	ld.shared.u32 	%r1075, [%r1074];
	shl.b32 	%r1076, %r1075, 2;
	add.s32 	%r1077, %r5, %r1076;
	ld.shared.u32 	%r1078, [%r1077];
	shl.b32 	%r1079, %r1078, 2;
	add.s32 	%r1080, %r5, %r1079;
	ld.shared.u32 	%r1081, [%r1080];
	shl.b32 	%r1082, %r1081, 2;
	add.s32 	%r1083, %r5, %r1082;
	ld.shared.u32 	%r1084, [%r1083];
	shl.b32 	%r1085, %r1084, 2;
	add.s32 	%r1086, %r5, %r1085;
	ld.shared.u32 	%r1087, [%r1086];
	shl.b32 	%r1088, %r1087, 2;
	add.s32 	%r1089, %r5, %r1088;
	ld.shared.u32 	%r1090, [%r1089];
	shl.b32 	%r1091, %r1090, 2;
	add.s32 	%r1092, %r5, %r1091;
	ld.shared.u32 	%r1093, [%r1092];
	shl.b32 	%r1094, %r1093, 2;
	add.s32 	%r1095, %r5, %r1094;
	ld.shared.u32 	%r1096, [%r1095];
	shl.b32 	%r1097, %r1096, 2;
	add.s32 	%r1098, %r5, %r1097;
	ld.shared.u32 	%r1099, [%r1098];
	shl.b32 	%r1100, %r1099, 2;
	add.s32 	%r1101, %r5, %r1100;
	ld.shared.u32 	%r1102, [%r1101];
	shl.b32 	%r1103, %r1102, 2;
	add.s32 	%r1104, %r5, %r1103;
	ld.shared.u32 	%r1105, [%r1104];
	shl.b32 	%r1106, %r1105, 2;
	add.s32 	%r1107, %r5, %r1106;
	ld.shared.u32 	%r1108, [%r1107];
	shl.b32 	%r1109, %r1108, 2;
	add.s32 	%r1110, %r5, %r1109;
	ld.shared.u32 	%r1111, [%r1110];
	shl.b32 	%r1112, %r1111, 2;
	add.s32 	%r1113, %r5, %r1112;
	ld.shared.u32 	%r1114, [%r1113];
	shl.b32 	%r1115, %r1114, 2;
	add.s32 	%r1116, %r5, %r1115;
	ld.shared.u32 	%r1117, [%r1116];
	shl.b32 	%r1118, %r1117, 2;
	add.s32 	%r1119, %r5, %r1118;
	ld.shared.u32 	%r1120, [%r1119];
	shl.b32 	%r1121, %r1120, 2;
	add.s32 	%r1122, %r5, %r1121;
	ld.shared.u32 	%r1123, [%r1122];
	shl.b32 	%r1124, %r1123, 2;
	add.s32 	%r1125, %r5, %r1124;
	ld.shared.u32 	%r1126, [%r1125];
	shl.b32 	%r1127, %r1126, 2;
	add.s32 	%r1128, %r5, %r1127;
	ld.shared.u32 	%r1129, [%r1128];
	shl.b32 	%r1130, %r1129, 2;
	add.s32 	%r1131, %r5, %r1130;
	ld.shared.u32 	%r1132, [%r1131];
	shl.b32 	%r1133, %r1132, 2;
	add.s32 	%r1134, %r5, %r1133;
	ld.shared.u32 	%r1135, [%r1134];
	shl.b32 	%r1136, %r1135, 2;
	add.s32 	%r1137, %r5, %r1136;
	ld.shared.u32 	%r1138, [%r1137];
	shl.b32 	%r1139, %r1138, 2;
	add.s32 	%r1140, %r5, %r1139;
	ld.shared.u32 	%r1141, [%r1140];
	shl.b32 	%r1142, %r1141, 2;
	add.s32 	%r1143, %r5, %r1142;
	ld.shared.u32 	%r1144, [%r1143];
	shl.b32 	%r1145, %r1144, 2;
	add.s32 	%r1146, %r5, %r1145;
	ld.shared.u32 	%r1147, [%r1146];
	shl.b32 	%r1148, %r1147, 2;
	add.s32 	%r1149, %r5, %r1148;
	ld.shared.u32 	%r1150, [%r1149];
	shl.b32 	%r1151, %r1150, 2;
	add.s32 	%r1152, %r5, %r1151;
	ld.shared.u32 	%r1153, [%r1152];
	shl.b32 	%r1154, %r1153, 2;
	add.s32 	%r1155, %r5, %r1154;
	ld.shared.u32 	%r1156, [%r1155];
	shl.b32 	%r1157, %r1156, 2;
	add.s32 	%r1158, %r5, %r1157;
	ld.shared.u32 	%r1159, [%r1158];
	shl.b32 	%r1160, %r1159, 2;
	add.s32 	%r1161, %r5, %r1160;
	ld.shared.u32 	%r1162, [%r1161];
	shl.b32 	%r1163, %r1162, 2;
	add.s32 	%r1164, %r5, %r1163;
	ld.shared.u32 	%r1165, [%r1164];
	shl.b32 	%r1166, %r1165, 2;
	add.s32 	%r1167, %r5, %r1166;
	ld.shared.u32 	%r1168, [%r1167];
	shl.b32 	%r1169, %r1168, 2;
	add.s32 	%r1170, %r5, %r1169;
	ld.shared.u32 	%r1171, [%r1170];
	shl.b32 	%r1172, %r1171, 2;
	add.s32 	%r1173, %r5, %r1172;
	ld.shared.u32 	%r1174, [%r1173];
	shl.b32 	%r1175, %r1174, 2;
	add.s32 	%r1176, %r5, %r1175;
	ld.shared.u32 	%r1177, [%r1176];
	shl.b32 	%r1178, %r1177, 2;
	add.s32 	%r1179, %r5, %r1178;
	ld.shared.u32 	%r1180, [%r1179];
	shl.b32 	%r1181, %r1180, 2;
	add.s32 	%r1182, %r5, %r1181;
	ld.shared.u32 	%r1183, [%r1182];
	shl.b32 	%r1184, %r1183, 2;
	add.s32 	%r1185, %r5, %r1184;
	ld.shared.u32 	%r1186, [%r1185];
	shl.b32 	%r1187, %r1186, 2;
	add.s32 	%r1188, %r5, %r1187;
	ld.shared.u32 	%r1189, [%r1188];
	shl.b32 	%r1190, %r1189, 2;
	add.s32 	%r1191, %r5, %r1190;
	ld.shared.u32 	%r1192, [%r1191];
	shl.b32 	%r1193, %r1192, 2;
	add.s32 	%r1194, %r5, %r1193;
	ld.shared.u32 	%r1195, [%r1194];
	shl.b32 	%r1196, %r1195, 2;
	add.s32 	%r1197, %r5, %r1196;
	ld.shared.u32 	%r1198, [%r1197];
	shl.b32 	%r1199, %r1198, 2;
	add.s32 	%r1200, %r5, %r1199;
	ld.shared.u32 	%r1201, [%r1200];
	shl.b32 	%r1202, %r1201, 2;
	add.s32 	%r1203, %r5, %r1202;
	ld.shared.u32 	%r1204, [%r1203];
	shl.b32 	%r1205, %r1204, 2;
	add.s32 	%r1206, %r5, %r1205;
	ld.shared.u32 	%r1207, [%r1206];
	shl.b32 	%r1208, %r1207, 2;
	add.s32 	%r1209, %r5, %r1208;
	ld.shared.u32 	%r1210, [%r1209];
	shl.b32 	%r1211, %r1210, 2;
	add.s32 	%r1212, %r5, %r1211;
	ld.shared.u32 	%r1213, [%r1212];
	shl.b32 	%r1214, %r1213, 2;
	add.s32 	%r1215, %r5, %r1214;
	ld.shared.u32 	%r1216, [%r1215];
	shl.b32 	%r1217, %r1216, 2;
	add.s32 	%r1218, %r5, %r1217;
	ld.shared.u32 	%r1219, [%r1218];
	shl.b32 	%r1220, %r1219, 2;
	add.s32 	%r1221, %r5, %r1220;
	ld.shared.u32 	%r1222, [%r1221];
	shl.b32 	%r1223, %r1222, 2;
	add.s32 	%r1224, %r5, %r1223;
	ld.shared.u32 	%r1225, [%r1224];
	shl.b32 	%r1226, %r1225, 2;
	add.s32 	%r1227, %r5, %r1226;
	ld.shared.u32 	%r1228, [%r1227];
	shl.b32 	%r1229, %r1228, 2;
	add.s32 	%r1230, %r5, %r1229;
	ld.shared.u32 	%r1231, [%r1230];
	shl.b32 	%r1232, %r1231, 2;
	add.s32 	%r1233, %r5, %r1232;
	ld.shared.u32 	%r1234, [%r1233];
	shl.b32 	%r1235, %r1234, 2;
	add.s32 	%r1236, %r5, %r1235;
	ld.shared.u32 	%r1237, [%r1236];
	shl.b32 	%r1238, %r1237, 2;
	add.s32 	%r1239, %r5, %r1238;
	ld.shared.u32 	%r1240, [%r1239];
	shl.b32 	%r1241, %r1240, 2;
	add.s32 	%r1242, %r5, %r1241;
	ld.shared.u32 	%r1243, [%r1242];
	shl.b32 	%r1244, %r1243, 2;
	add.s32 	%r1245, %r5, %r1244;
	ld.shared.u32 	%r1246, [%r1245];
	shl.b32 	%r1247, %r1246, 2;
	add.s32 	%r1248, %r5, %r1247;
	ld.shared.u32 	%r1249, [%r1248];
	shl.b32 	%r1250, %r1249, 2;
	add.s32 	%r1251, %r5, %r1250;
	ld.shared.u32 	%r1252, [%r1251];
	shl.b32 	%r1253, %r1252, 2;
	add.s32 	%r1254, %r5, %r1253;
	ld.shared.u32 	%r1255, [%r1254];
	shl.b32 	%r1256, %r1255, 2;
	add.s32 	%r1257, %r5, %r1256;
	ld.shared.u32 	%r1258, [%r1257];
	shl.b32 	%r1259, %r1258, 2;
	add.s32 	%r1260, %r5, %r1259;
	ld.shared.u32 	%r1261, [%r1260];
	shl.b32 	%r1262, %r1261, 2;
	add.s32 	%r1263, %r5, %r1262;
	ld.shared.u32 	%r1264, [%r1263];
	shl.b32 	%r1265, %r1264, 2;
	add.s32 	%r1266, %r5, %r1265;
	ld.shared.u32 	%r1267, [%r1266];
	shl.b32 	%r1268, %r1267, 2;
	add.s32 	%r1269, %r5, %r1268;
	ld.shared.u32 	%r1270, [%r1269];
	shl.b32 	%r1271, %r1270, 2;
	add.s32 	%r1272, %r5, %r1271;
	ld.shared.u32 	%r1273, [%r1272];
	shl.b32 	%r1274, %r1273, 2;
	add.s32 	%r1275, %r5, %r1274;
	ld.shared.u32 	%r1276, [%r1275];
	shl.b32 	%r1277, %r1276, 2;
	add.s32 	%r1278, %r5, %r1277;
	ld.shared.u32 	%r1279, [%r1278];
	shl.b32 	%r1280, %r1279, 2;
	add.s32 	%r1281, %r5, %r1280;
	ld.shared.u32 	%r1282, [%r1281];
	shl.b32 	%r1283, %r1282, 2;
	add.s32 	%r1284, %r5, %r1283;
	ld.shared.u32 	%r1285, [%r1284];
	shl.b32 	%r1286, %r1285, 2;
	add.s32 	%r1287, %r5, %r1286;
	ld.shared.u32 	%r1288, [%r1287];
	shl.b32 	%r1289, %r1288, 2;
	add.s32 	%r1290, %r5, %r1289;
	ld.shared.u32 	%r1291, [%r1290];
	shl.b32 	%r1292, %r1291, 2;
	add.s32 	%r1293, %r5, %r1292;
	ld.shared.u32 	%r1294, [%r1293];
	shl.b32 	%r1295, %r1294, 2;
	add.s32 	%r1296, %r5, %r1295;
	ld.shared.u32 	%r1297, [%r1296];
	shl.b32 	%r1298, %r1297, 2;
	add.s32 	%r1299, %r5, %r1298;
	ld.shared.u32 	%r1300, [%r1299];
	shl.b32 	%r1301, %r1300, 2;
	add.s32 	%r1302, %r5, %r1301;
	ld.shared.u32 	%r1303, [%r1302];
	shl.b32 	%r1304, %r1303, 2;
	add.s32 	%r1305, %r5, %r1304;
	ld.shared.u32 	%r1306, [%r1305];
	shl.b32 	%r1307, %r1306, 2;
	add.s32 	%r1308, %r5, %r1307;
	ld.shared.u32 	%r1309, [%r1308];
	shl.b32 	%r1310, %r1309, 2;
	add.s32 	%r1311, %r5, %r1310;
	ld.shared.u32 	%r1312, [%r1311];
	shl.b32 	%r1313, %r1312, 2;
	add.s32 	%r1314, %r5, %r1313;
	ld.shared.u32 	%r1315, [%r1314];
	shl.b32 	%r1316, %r1315, 2;
	add.s32 	%r1317, %r5, %r1316;
	ld.shared.u32 	%r1318, [%r1317];
	shl.b32 	%r1319, %r1318, 2;
	add.s32 	%r1320, %r5, %r1319;
	ld.shared.u32 	%r1321, [%r1320];
	shl.b32 	%r1322, %r1321, 2;
	add.s32 	%r1323, %r5, %r1322;
	ld.shared.u32 	%r1324, [%r1323];
	shl.b32 	%r1325, %r1324, 2;
	add.s32 	%r1326, %r5, %r1325;
	ld.shared.u32 	%r1327, [%r1326];
	shl.b32 	%r1328, %r1327, 2;
	add.s32 	%r1329, %r5, %r1328;
	ld.shared.u32 	%r1330, [%r1329];
	shl.b32 	%r1331, %r1330, 2;
	add.s32 	%r1332, %r5, %r1331;
	ld.shared.u32 	%r1333, [%r1332];
	shl.b32 	%r1334, %r1333, 2;
	add.s32 	%r1335, %r5, %r1334;
	ld.shared.u32 	%r1336, [%r1335];
	shl.b32 	%r1337, %r1336, 2;
	add.s32 	%r1338, %r5, %r1337;
	ld.shared.u32 	%r1339, [%r1338];
	shl.b32 	%r1340, %r1339, 2;
	add.s32 	%r1341, %r5, %r1340;
	ld.shared.u32 	%r1342, [%r1341];
	shl.b32 	%r1343, %r1342, 2;
	add.s32 	%r1344, %r5, %r1343;
	ld.shared.u32 	%r1345, [%r1344];
	shl.b32 	%r1346, %r1345, 2;
	add.s32 	%r1347, %r5, %r1346;
	ld.shared.u32 	%r1348, [%r1347];
	shl.b32 	%r1349, %r1348, 2;
	add.s32 	%r1350, %r5, %r1349;
	ld.shared.u32 	%r1351, [%r1350];
	shl.b32 	%r1352, %r1351, 2;
	add.s32 	%r1353, %r5, %r1352;
	ld.shared.u32 	%r1354, [%r1353];
	shl.b32 	%r1355, %r1354, 2;
	add.s32 	%r1356, %r5, %r1355;
	ld.shared.u32 	%r1357, [%r1356];
	shl.b32 	%r1358, %r1357, 2;
	add.s32 	%r1359, %r5, %r1358;
	ld.shared.u32 	%r1360, [%r1359];
	shl.b32 	%r1361, %r1360, 2;
	add.s32 	%r1362, %r5, %r1361;
	ld.shared.u32 	%r1363, [%r1362];
	shl.b32 	%r1364, %r1363, 2;
	add.s32 	%r1365, %r5, %r1364;
	ld.shared.u32 	%r1366, [%r1365];
	shl.b32 	%r1367, %r1366, 2;
	add.s32 	%r1368, %r5, %r1367;
	ld.shared.u32 	%r1369, [%r1368];
	shl.b32 	%r1370, %r1369, 2;
	add.s32 	%r1371, %r5, %r1370;
	ld.shared.u32 	%r1372, [%r1371];
	shl.b32 	%r1373, %r1372, 2;
	add.s32 	%r1374, %r5, %r1373;
	ld.shared.u32 	%r1375, [%r1374];
	shl.b32 	%r1376, %r1375, 2;
	add.s32 	%r1377, %r5, %r1376;
	ld.shared.u32 	%r1378, [%r1377];
	shl.b32 	%r1379, %r1378, 2;
	add.s32 	%r1380, %r5, %r1379;
	ld.shared.u32 	%r1381, [%r1380];
	shl.b32 	%r1382, %r1381, 2;
	add.s32 	%r1383, %r5, %r1382;
	ld.shared.u32 	%r1384, [%r1383];
	shl.b32 	%r1385, %r1384, 2;
	add.s32 	%r1386, %r5, %r1385;
	ld.shared.u32 	%r1387, [%r1386];
	shl.b32 	%r1388, %r1387, 2;
	add.s32 	%r1389, %r5, %r1388;
	ld.shared.u32 	%r1390, [%r1389];
	shl.b32 	%r1391, %r1390, 2;
	add.s32 	%r1392, %r5, %r1391;
	ld.shared.u32 	%r1393, [%r1392];
	shl.b32 	%r1394, %r1393, 2;
	add.s32 	%r1395, %r5, %r1394;
	ld.shared.u32 	%r1396, [%r1395];
	shl.b32 	%r1397, %r1396, 2;
	add.s32 	%r1398, %r5, %r1397;
	ld.shared.u32 	%r1399, [%r1398];
	shl.b32 	%r1400, %r1399, 2;
	add.s32 	%r1401, %r5, %r1400;
	ld.shared.u32 	%r1402, [%r1401];
	shl.b32 	%r1403, %r1402, 2;
	add.s32 	%r1404, %r5, %r1403;
	ld.shared.u32 	%r1405, [%r1404];
	shl.b32 	%r1406, %r1405, 2;
	add.s32 	%r1407, %r5, %r1406;
	ld.shared.u32 	%r1408, [%r1407];
	shl.b32 	%r1409, %r1408, 2;
	add.s32 	%r1410, %r5, %r1409;
	ld.shared.u32 	%r1411, [%r1410];
	shl.b32 	%r1412, %r1411, 2;
	add.s32 	%r1413, %r5, %r1412;
	ld.shared.u32 	%r1414, [%r1413];
	shl.b32 	%r1415, %r1414, 2;
	add.s32 	%r1416, %r5, %r1415;
	ld.shared.u32 	%r1417, [%r1416];
	shl.b32 	%r1418, %r1417, 2;
	add.s32 	%r1419, %r5, %r1418;
	ld.shared.u32 	%r1420, [%r1419];
	shl.b32 	%r1421, %r1420, 2;
	add.s32 	%r1422, %r5, %r1421;
	ld.shared.u32 	%r1423, [%r1422];
	shl.b32 	%r1424, %r1423, 2;
	add.s32 	%r1425, %r5, %r1424;
	ld.shared.u32 	%r1426, [%r1425];
	shl.b32 	%r1427, %r1426, 2;
	add.s32 	%r1428, %r5, %r1427;
	ld.shared.u32 	%r1429, [%r1428];
	shl.b32 	%r1430, %r1429, 2;
	add.s32 	%r1431, %r5, %r1430;
	ld.shared.u32 	%r1432, [%r1431];
	shl.b32 	%r1433, %r1432, 2;
	add.s32 	%r1434, %r5, %r1433;
	ld.shared.u32 	%r1435, [%r1434];
	shl.b32 	%r1436, %r1435, 2;
	add.s32 	%r1437, %r5, %r1436;
	ld.shared.u32 	%r1438, [%r1437];
	shl.b32 	%r1439, %r1438, 2;
	add.s32 	%r1440, %r5, %r1439;
	ld.shared.u32 	%r1441, [%r1440];
	shl.b32 	%r1442, %r1441, 2;
	add.s32 	%r1443, %r5, %r1442;
	ld.shared.u32 	%r1444, [%r1443];
	shl.b32 	%r1445, %r1444, 2;
	add.s32 	%r1446, %r5, %r1445;
	ld.shared.u32 	%r1447, [%r1446];
	shl.b32 	%r1448, %r1447, 2;
	add.s32 	%r1449, %r5, %r1448;
	ld.shared.u32 	%r1450, [%r1449];
	shl.b32 	%r1451, %r1450, 2;
	add.s32 	%r1452, %r5, %r1451;
	ld.shared.u32 	%r1453, [%r1452];
	shl.b32 	%r1454, %r1453, 2;
	add.s32 	%r1455, %r5, %r1454;
	ld.shared.u32 	%r1456, [%r1455];
	shl.b32 	%r1457, %r1456, 2;
	add.s32 	%r1458, %r5, %r1457;
	ld.shared.u32 	%r1459, [%r1458];
	shl.b32 	%r1460, %r1459, 2;
	add.s32 	%r1461, %r5, %r1460;
	ld.shared.u32 	%r1462, [%r1461];
	shl.b32 	%r1463, %r1462, 2;
	add.s32 	%r1464, %r5, %r1463;
	ld.shared.u32 	%r1465, [%r1464];
	shl.b32 	%r1466, %r1465, 2;
	add.s32 	%r1467, %r5, %r1466;
	ld.shared.u32 	%r1468, [%r1467];
	shl.b32 	%r1469, %r1468, 2;
	add.s32 	%r1470, %r5, %r1469;
	ld.shared.u32 	%r1471, [%r1470];
	shl.b32 	%r1472, %r1471, 2;
	add.s32 	%r1473, %r5, %r1472;
	ld.shared.u32 	%r1474, [%r1473];
	shl.b32 	%r1475, %r1474, 2;
	add.s32 	%r1476, %r5, %r1475;
	ld.shared.u32 	%r1477, [%r1476];
	shl.b32 	%r1478, %r1477, 2;
	add.s32 	%r1479, %r5, %r1478;
	ld.shared.u32 	%r1480, [%r1479];
	shl.b32 	%r1481, %r1480, 2;
	add.s32 	%r1482, %r5, %r1481;
	ld.shared.u32 	%r1483, [%r1482];
	shl.b32 	%r1484, %r1483, 2;
	add.s32 	%r1485, %r5, %r1484;
	ld.shared.u32 	%r1486, [%r1485];
	shl.b32 	%r1487, %r1486, 2;
	add.s32 	%r1488, %r5, %r1487;
	ld.shared.u32 	%r1489, [%r1488];
	shl.b32 	%r1490, %r1489, 2;
	add.s32 	%r1491, %r5, %r1490;
	ld.shared.u32 	%r1492, [%r1491];
	shl.b32 	%r1493, %r1492, 2;
	add.s32 	%r1494, %r5, %r1493;
	ld.shared.u32 	%r1495, [%r1494];
	shl.b32 	%r1496, %r1495, 2;
	add.s32 	%r1497, %r5, %r1496;
	ld.shared.u32 	%r1498, [%r1497];
	shl.b32 	%r1499, %r1498, 2;
	add.s32 	%r1500, %r5, %r1499;
	ld.shared.u32 	%r1501, [%r1500];
	shl.b32 	%r1502, %r1501, 2;
	add.s32 	%r1503, %r5, %r1502;
	ld.shared.u32 	%r1504, [%r1503];
	shl.b32 	%r1505, %r1504, 2;
	add.s32 	%r1506, %r5, %r1505;
	ld.shared.u32 	%r1507, [%r1506];
	shl.b32 	%r1508, %r1507, 2;
	add.s32 	%r1509, %r5, %r1508;
	ld.shared.u32 	%r1510, [%r1509];
	shl.b32 	%r1511, %r1510, 2;
	add.s32 	%r1512, %r5, %r1511;
	ld.shared.u32 	%r1513, [%r1512];
	shl.b32 	%r1514, %r1513, 2;
	add.s32 	%r1515, %r5, %r1514;
	ld.shared.u32 	%r1516, [%r1515];
	shl.b32 	%r1517, %r1516, 2;
	add.s32 	%r1518, %r5, %r1517;
	ld.shared.u32 	%r1519, [%r1518];
	shl.b32 	%r1520, %r1519, 2;
	add.s32 	%r1521, %r5, %r1520;
	ld.shared.u32 	%r1522, [%r1521];
	shl.b32 	%r1523, %r1522, 2;
	add.s32 	%r1524, %r5, %r1523;
	ld.shared.u32 	%r1525, [%r1524];
	shl.b32 	%r1526, %r1525, 2;
	add.s32 	%r1527, %r5, %r1526;
	ld.shared.u32 	%r1528, [%r1527];
	shl.b32 	%r1529, %r1528, 2;
	add.s32 	%r1530, %r5, %r1529;
	ld.shared.u32 	%r1531, [%r1530];
	shl.b32 	%r1532, %r1531, 2;
	add.s32 	%r1533, %r5, %r1532;
	ld.shared.u32 	%r1534, [%r1533];
	shl.b32 	%r1535, %r1534, 2;
	add.s32 	%r1536, %r5, %r1535;
	ld.shared.u32 	%r1537, [%r1536];
	shl.b32 	%r1538, %r1537, 2;
	add.s32 	%r1539, %r5, %r1538;
	ld.shared.u32 	%r1540, [%r1539];
	shl.b32 	%r1541, %r1540, 2;
	add.s32 	%r1542, %r5, %r1541;
	ld.shared.u32 	%r1543, [%r1542];
	shl.b32 	%r1544, %r1543, 2;
	add.s32 	%r1545, %r5, %r1544;
	ld.shared.u32 	%r1546, [%r1545];
	shl.b32 	%r1547, %r1546, 2;
	add.s32 	%r1548, %r5, %r1547;
	ld.shared.u32 	%r1549, [%r1548];
	shl.b32 	%r1550, %r1549, 2;
	add.s32 	%r1551, %r5, %r1550;
	ld.shared.u32 	%r1552, [%r1551];
	shl.b32 	%r1553, %r1552, 2;
	add.s32 	%r1554, %r5, %r1553;
	ld.shared.u32 	%r1555, [%r1554];
	shl.b32 	%r1556, %r1555, 2;
	add.s32 	%r1557, %r5, %r1556;
	ld.shared.u32 	%r1558, [%r1557];
	shl.b32 	%r1559, %r1558, 2;
	add.s32 	%r1560, %r5, %r1559;
	ld.shared.u32 	%r1561, [%r1560];
	shl.b32 	%r1562, %r1561, 2;
	add.s32 	%r1563, %r5, %r1562;
	ld.shared.u32 	%r1564, [%r1563];
	shl.b32 	%r1565, %r1564, 2;
	add.s32 	%r1566, %r5, %r1565;
	ld.shared.u32 	%r1567, [%r1566];
	shl.b32 	%r1568, %r1567, 2;
	add.s32 	%r1569, %r5, %r1568;
	ld.shared.u32 	%r1570, [%r1569];
	shl.b32 	%r1571, %r1570, 2;
	add.s32 	%r1572, %r5, %r1571;
	ld.shared.u32 	%r1573, [%r1572];
	shl.b32 	%r1574, %r1573, 2;
	add.s32 	%r1575, %r5, %r1574;
	ld.shared.u32 	%r1576, [%r1575];
	shl.b32 	%r1577, %r1576, 2;
	add.s32 	%r1578, %r5, %r1577;
	ld.shared.u32 	%r1579, [%r1578];
	shl.b32 	%r1580, %r1579, 2;
	add.s32 	%r1581, %r5, %r1580;
	ld.shared.u32 	%r1582, [%r1581];
	shl.b32 	%r1583, %r1582, 2;
	add.s32 	%r1584, %r5, %r1583;
	ld.shared.u32 	%r1585, [%r1584];
	shl.b32 	%r1586, %r1585, 2;
	add.s32 	%r1587, %r5, %r1586;
	ld.shared.u32 	%r1588, [%r1587];
	shl.b32 	%r1589, %r1588, 2;
	add.s32 	%r1590, %r5, %r1589;
	ld.shared.u32 	%r1591, [%r1590];
	shl.b32 	%r1592, %r1591, 2;
	add.s32 	%r1593, %r5, %r1592;
	ld.shared.u32 	%r1594, [%r1593];
	shl.b32 	%r1595, %r1594, 2;
	add.s32 	%r1596, %r5, %r1595;
	ld.shared.u32 	%r1597, [%r1596];
	shl.b32 	%r1598, %r1597, 2;
	add.s32 	%r1599, %r5, %r1598;
	ld.shared.u32 	%r1600, [%r1599];
	shl.b32 	%r1601, %r1600, 2;
	add.s32 	%r1602, %r5, %r1601;
	ld.shared.u32 	%r1603, [%r1602];
	shl.b32 	%r1604, %r1603, 2;
	add.s32 	%r1605, %r5, %r1604;
	ld.shared.u32 	%r1606, [%r1605];
	shl.b32 	%r1607, %r1606, 2;
	add.s32 	%r1608, %r5, %r1607;
	ld.shared.u32 	%r1609, [%r1608];
	shl.b32 	%r1610, %r1609, 2;
	add.s32 	%r1611, %r5, %r1610;
	ld.shared.u32 	%r1612, [%r1611];
	shl.b32 	%r1613, %r1612, 2;
	add.s32 	%r1614, %r5, %r1613;
	ld.shared.u32 	%r1615, [%r1614];
	shl.b32 	%r1616, %r1615, 2;
	add.s32 	%r1617, %r5, %r1616;
	ld.shared.u32 	%r1618, [%r1617];
	shl.b32 	%r1619, %r1618, 2;
	add.s32 	%r1620, %r5, %r1619;
	ld.shared.u32 	%r1621, [%r1620];
	shl.b32 	%r1622, %r1621, 2;
	add.s32 	%r1623, %r5, %r1622;
	ld.shared.u32 	%r1624, [%r1623];
	shl.b32 	%r1625, %r1624, 2;
	add.s32 	%r1626, %r5, %r1625;
	ld.shared.u32 	%r1627, [%r1626];
	shl.b32 	%r1628, %r1627, 2;
	add.s32 	%r1629, %r5, %r1628;
	ld.shared.u32 	%r1630, [%r1629];
	shl.b32 	%r1631, %r1630, 2;
	add.s32 	%r1632, %r5, %r1631;
	ld.shared.u32 	%r1633, [%r1632];
	shl.b32 	%r1634, %r1633, 2;
	add.s32 	%r1635, %r5, %r1634;
	ld.shared.u32 	%r1636, [%r1635];
	shl.b32 	%r1637, %r1636, 2;
	add.s32 	%r1638, %r5, %r1637;
	ld.shared.u32 	%r1639, [%r1638];
	shl.b32 	%r1640, %r1639, 2;
	add.s32 	%r1641, %r5, %r1640;
	ld.shared.u32 	%r1642, [%r1641];
	shl.b32 	%r1643, %r1642, 2;
	add.s32 	%r1644, %r5, %r1643;
	ld.shared.u32 	%r1645, [%r1644];
	shl.b32 	%r1646, %r1645, 2;
	add.s32 	%r1647, %r5, %r1646;
	ld.shared.u32 	%r1648, [%r1647];
	shl.b32 	%r1649, %r1648, 2;
	add.s32 	%r1650, %r5, %r1649;
	ld.shared.u32 	%r1651, [%r1650];
	shl.b32 	%r1652, %r1651, 2;
	add.s32 	%r1653, %r5, %r1652;
	ld.shared.u32 	%r1654, [%r1653];
	shl.b32 	%r1655, %r1654, 2;
	add.s32 	%r1656, %r5, %r1655;
	ld.shared.u32 	%r1657, [%r1656];
	shl.b32 	%r1658, %r1657, 2;
	add.s32 	%r1659, %r5, %r1658;
	ld.shared.u32 	%r1660, [%r1659];
	shl.b32 	%r1661, %r1660, 2;
	add.s32 	%r1662, %r5, %r1661;
	ld.shared.u32 	%r1663, [%r1662];
	shl.b32 	%r1664, %r1663, 2;
	add.s32 	%r1665, %r5, %r1664;
	ld.shared.u32 	%r1666, [%r1665];
	shl.b32 	%r1667, %r1666, 2;
	add.s32 	%r1668, %r5, %r1667;
	ld.shared.u32 	%r1669, [%r1668];
	shl.b32 	%r1670, %r1669, 2;
	add.s32 	%r1671, %r5, %r1670;
	ld.shared.u32 	%r1672, [%r1671];
	shl.b32 	%r1673, %r1672, 2;
	add.s32 	%r1674, %r5, %r1673;
	ld.shared.u32 	%r1675, [%r1674];
	shl.b32 	%r1676, %r1675, 2;
	add.s32 	%r1677, %r5, %r1676;
	ld.shared.u32 	%r1678, [%r1677];
	shl.b32 	%r1679, %r1678, 2;
	add.s32 	%r1680, %r5, %r1679;
	ld.shared.u32 	%r1681, [%r1680];
	shl.b32 	%r1682, %r1681, 2;
	add.s32 	%r1683, %r5, %r1682;
	ld.shared.u32 	%r1684, [%r1683];
	shl.b32 	%r1685, %r1684, 2;
	add.s32 	%r1686, %r5, %r1685;
	ld.shared.u32 	%r1687, [%r1686];
	shl.b32 	%r1688, %r1687, 2;
	add.s32 	%r1689, %r5, %r1688;
	ld.shared.u32 	%r1690, [%r1689];
	shl.b32 	%r1691, %r1690, 2;
	add.s32 	%r1692, %r5, %r1691;
	ld.shared.u32 	%r1693, [%r1692];
	shl.b32 	%r1694, %r1693, 2;
	add.s32 	%r1695, %r5, %r1694;
	ld.shared.u32 	%r1696, [%r1695];
	shl.b32 	%r1697, %r1696, 2;
	add.s32 	%r1698, %r5, %r1697;
	ld.shared.u32 	%r1699, [%r1698];
	shl.b32 	%r1700, %r1699, 2;
	add.s32 	%r1701, %r5, %r1700;
	ld.shared.u32 	%r1702, [%r1701];
	shl.b32 	%r1703, %r1702, 2;
	add.s32 	%r1704, %r5, %r1703;
	ld.shared.u32 	%r1705, [%r1704];
	shl.b32 	%r1706, %r1705, 2;
	add.s32 	%r1707, %r5, %r1706;
	ld.shared.u32 	%r1708, [%r1707];
	shl.b32 	%r1709, %r1708, 2;
	add.s32 	%r1710, %r5, %r1709;
	ld.shared.u32 	%r1711, [%r1710];
	shl.b32 	%r1712, %r1711, 2;
	add.s32 	%r1713, %r5, %r1712;
	ld.shared.u32 	%r1714, [%r1713];
	shl.b32 	%r1715, %r1714, 2;
	add.s32 	%r1716, %r5, %r1715;
	ld.shared.u32 	%r1717, [%r1716];
	shl.b32 	%r1718, %r1717, 2;
	add.s32 	%r1719, %r5, %r1718;
	ld.shared.u32 	%r1720, [%r1719];
	shl.b32 	%r1721, %r1720, 2;
	add.s32 	%r1722, %r5, %r1721;
	ld.shared.u32 	%r1723, [%r1722];
	shl.b32 	%r1724, %r1723, 2;
	add.s32 	%r1725, %r5, %r1724;
	ld.shared.u32 	%r1726, [%r1725];
	shl.b32 	%r1727, %r1726, 2;
	add.s32 	%r1728, %r5, %r1727;
	ld.shared.u32 	%r1729, [%r1728];
	shl.b32 	%r1730, %r1729, 2;
	add.s32 	%r1731, %r5, %r1730;
	ld.shared.u32 	%r1732, [%r1731];
	shl.b32 	%r1733, %r1732, 2;
	add.s32 	%r1734, %r5, %r1733;
	ld.shared.u32 	%r1735, [%r1734];
	shl.b32 	%r1736, %r1735, 2;
	add.s32 	%r1737, %r5, %r1736;
	ld.shared.u32 	%r1738, [%r1737];
	shl.b32 	%r1739, %r1738, 2;
	add.s32 	%r1740, %r5, %r1739;
	ld.shared.u32 	%r1741, [%r1740];
	shl.b32 	%r1742, %r1741, 2;
	add.s32 	%r1743, %r5, %r1742;
	ld.shared.u32 	%r1744, [%r1743];
	shl.b32 	%r1745, %r1744, 2;
	add.s32 	%r1746, %r5, %r1745;
	ld.shared.u32 	%r1747, [%r1746];
	shl.b32 	%r1748, %r1747, 2;
	add.s32 	%r1749, %r5, %r1748;
	ld.shared.u32 	%r1750, [%r1749];
	shl.b32 	%r1751, %r1750, 2;
	add.s32 	%r1752, %r5, %r1751;
	ld.shared.u32 	%r1753, [%r1752];
	shl.b32 	%r1754, %r1753, 2;
	add.s32 	%r1755, %r5, %r1754;
	ld.shared.u32 	%r1756, [%r1755];
	shl.b32 	%r1757, %r1756, 2;
	add.s32 	%r1758, %r5, %r1757;
	ld.shared.u32 	%r1759, [%r1758];
	shl.b32 	%r1760, %r1759, 2;
	add.s32 	%r1761, %r5, %r1760;
	ld.shared.u32 	%r1762, [%r1761];
	shl.b32 	%r1763, %r1762, 2;
	add.s32 	%r1764, %r5, %r1763;
	ld.shared.u32 	%r1765, [%r1764];
	shl.b32 	%r1766, %r1765, 2;
	add.s32 	%r1767, %r5, %r1766;
	ld.shared.u32 	%r1768, [%r1767];
	shl.b32 	%r1769, %r1768, 2;
	add.s32 	%r1770, %r5, %r1769;
	ld.shared.u32 	%r1771, [%r1770];
	shl.b32 	%r1772, %r1771, 2;
	add.s32 	%r1773, %r5, %r1772;
	ld.shared.u32 	%r1774, [%r1773];
	shl.b32 	%r1775, %r1774, 2;
	add.s32 	%r1776, %r5, %r1775;
	ld.shared.u32 	%r1777, [%r1776];
	shl.b32 	%r1778, %r1777, 2;
	add.s32 	%r1779, %r5, %r1778;
	ld.shared.u32 	%r1780, [%r1779];
	shl.b32 	%r1781, %r1780, 2;
	add.s32 	%r1782, %r5, %r1781;
	ld.shared.u32 	%r1783, [%r1782];
	shl.b32 	%r1784, %r1783, 2;
	add.s32 	%r1785, %r5, %r1784;
	ld.shared.u32 	%r1786, [%r1785];
	shl.b32 	%r1787, %r1786, 2;
	add.s32 	%r1788, %r5, %r1787;
	ld.shared.u32 	%r1789, [%r1788];
	shl.b32 	%r1790, %r1789, 2;
	add.s32 	%r1791, %r5, %r1790;
	ld.shared.u32 	%r1792, [%r1791];
	shl.b32 	%r1793, %r1792, 2;
	add.s32 	%r1794, %r5, %r1793;
	ld.shared.u32 	%r1795, [%r1794];
	shl.b32 	%r1796, %r1795, 2;
	add.s32 	%r1797, %r5, %r1796;
	ld.shared.u32 	%r1798, [%r1797];
	shl.b32 	%r1799, %r1798, 2;
	add.s32 	%r1800, %r5, %r1799;
	ld.shared.u32 	%r1801, [%r1800];
	shl.b32 	%r1802, %r1801, 2;
	add.s32 	%r1803, %r5, %r1802;
	ld.shared.u32 	%r1804, [%r1803];
	shl.b32 	%r1805, %r1804, 2;
	add.s32 	%r1806, %r5, %r1805;
	ld.shared.u32 	%r1807, [%r1806];
	shl.b32 	%r1808, %r1807, 2;
	add.s32 	%r1809, %r5, %r1808;
	ld.shared.u32 	%r1810, [%r1809];
	shl.b32 	%r1811, %r1810, 2;
	add.s32 	%r1812, %r5, %r1811;
	ld.shared.u32 	%r1813, [%r1812];
	shl.b32 	%r1814, %r1813, 2;
	add.s32 	%r1815, %r5, %r1814;
	ld.shared.u32 	%r1816, [%r1815];
	shl.b32 	%r1817, %r1816, 2;
	add.s32 	%r1818, %r5, %r1817;
	ld.shared.u32 	%r1819, [%r1818];
	shl.b32 	%r1820, %r1819, 2;
	add.s32 	%r1821, %r5, %r1820;
	ld.shared.u32 	%r1822, [%r1821];
	shl.b32 	%r1823, %r1822, 2;
	add.s32 	%r1824, %r5, %r1823;
	ld.shared.u32 	%r1825, [%r1824];
	shl.b32 	%r1826, %r1825, 2;
	add.s32 	%r1827, %r5, %r1826;
	ld.shared.u32 	%r1828, [%r1827];
	shl.b32 	%r1829, %r1828, 2;
	add.s32 	%r1830, %r5, %r1829;
	ld.shared.u32 	%r1831, [%r1830];
	shl.b32 	%r1832, %r1831, 2;
	add.s32 	%r1833, %r5, %r1832;
	ld.shared.u32 	%r1834, [%r1833];
	shl.b32 	%r1835, %r1834, 2;
	add.s32 	%r1836, %r5, %r1835;
	ld.shared.u32 	%r1837, [%r1836];
	shl.b32 	%r1838, %r1837, 2;
	add.s32 	%r1839, %r5, %r1838;
	ld.shared.u32 	%r1840, [%r1839];
	shl.b32 	%r1841, %r1840, 2;
	add.s32 	%r1842, %r5, %r1841;
	ld.shared.u32 	%r1843, [%r1842];
	shl.b32 	%r1844, %r1843, 2;
	add.s32 	%r1845, %r5, %r1844;
	ld.shared.u32 	%r1846, [%r1845];
	shl.b32 	%r1847, %r1846, 2;
	add.s32 	%r1848, %r5, %r1847;
	ld.shared.u32 	%r1849, [%r1848];
	shl.b32 	%r1850, %r1849, 2;
	add.s32 	%r1851, %r5, %r1850;
	ld.shared.u32 	%r1852, [%r1851];
	shl.b32 	%r1853, %r1852, 2;
	add.s32 	%r1854, %r5, %r1853;
	ld.shared.u32 	%r1855, [%r1854];
	shl.b32 	%r1856, %r1855, 2;
	add.s32 	%r1857, %r5, %r1856;
	ld.shared.u32 	%r1858, [%r1857];
	shl.b32 	%r1859, %r1858, 2;
	add.s32 	%r1860, %r5, %r1859;
	ld.shared.u32 	%r1861, [%r1860];
	shl.b32 	%r1862, %r1861, 2;
	add.s32 	%r1863, %r5, %r1862;
	ld.shared.u32 	%r1864, [%r1863];
	shl.b32 	%r1865, %r1864, 2;
	add.s32 	%r1866, %r5, %r1865;
	ld.shared.u32 	%r1867, [%r1866];
	shl.b32 	%r1868, %r1867, 2;
	add.s32 	%r1869, %r5, %r1868;
	ld.shared.u32 	%r1870, [%r1869];
	shl.b32 	%r1871, %r1870, 2;
	add.s32 	%r1872, %r5, %r1871;
	ld.shared.u32 	%r1873, [%r1872];
	shl.b32 	%r1874, %r1873, 2;
	add.s32 	%r1875, %r5, %r1874;
	ld.shared.u32 	%r1876, [%r1875];
	shl.b32 	%r1877, %r1876, 2;
	add.s32 	%r1878, %r5, %r1877;
	ld.shared.u32 	%r1879, [%r1878];
	shl.b32 	%r1880, %r1879, 2;
	add.s32 	%r1881, %r5, %r1880;
	ld.shared.u32 	%r1882, [%r1881];
	shl.b32 	%r1883, %r1882, 2;
	add.s32 	%r1884, %r5, %r1883;
	ld.shared.u32 	%r1885, [%r1884];
	shl.b32 	%r1886, %r1885, 2;
	add.s32 	%r1887, %r5, %r1886;
	ld.shared.u32 	%r1888, [%r1887];
	shl.b32 	%r1889, %r1888, 2;
	add.s32 	%r1890, %r5, %r1889;
	ld.shared.u32 	%r1891, [%r1890];
	shl.b32 	%r1892, %r1891, 2;
	add.s32 	%r1893, %r5, %r1892;
	ld.shared.u32 	%r1894, [%r1893];
	shl.b32 	%r1895, %r1894, 2;
	add.s32 	%r1896, %r5, %r1895;
	ld.shared.u32 	%r1897, [%r1896];
	shl.b32 	%r1898, %r1897, 2;
	add.s32 	%r1899, %r5, %r1898;
	ld.shared.u32 	%r1900, [%r1899];
	shl.b32 	%r1901, %r1900, 2;
	add.s32 	%r1902, %r5, %r1901;
	ld.shared.u32 	%r1903, [%r1902];
	shl.b32 	%r1904, %r1903, 2;
	add.s32 	%r1905, %r5, %r1904;
	ld.shared.u32 	%r1906, [%r1905];
	shl.b32 	%r1907, %r1906, 2;
	add.s32 	%r1908, %r5, %r1907;
	ld.shared.u32 	%r1909, [%r1908];
	shl.b32 	%r1910, %r1909, 2;
	add.s32 	%r1911, %r5, %r1910;
	ld.shared.u32 	%r1912, [%r1911];
	shl.b32 	%r1913, %r1912, 2;
	add.s32 	%r1914, %r5, %r1913;
	ld.shared.u32 	%r1915, [%r1914];
	shl.b32 	%r1916, %r1915, 2;
	add.s32 	%r1917, %r5, %r1916;
	ld.shared.u32 	%r1918, [%r1917];
	shl.b32 	%r1919, %r1918, 2;
	add.s32 	%r1920, %r5, %r1919;
	ld.shared.u32 	%r1921, [%r1920];
	shl.b32 	%r1922, %r1921, 2;
	add.s32 	%r1923, %r5, %r1922;
	ld.shared.u32 	%r1924, [%r1923];
	shl.b32 	%r1925, %r1924, 2;
	add.s32 	%r1926, %r5, %r1925;
	ld.shared.u32 	%r1927, [%r1926];
	shl.b32 	%r1928, %r1927, 2;
	add.s32 	%r1929, %r5, %r1928;
	ld.shared.u32 	%r1930, [%r1929];
	shl.b32 	%r1931, %r1930, 2;
	add.s32 	%r1932, %r5, %r1931;
	ld.shared.u32 	%r1933, [%r1932];
	shl.b32 	%r1934, %r1933, 2;
	add.s32 	%r1935, %r5, %r1934;
	ld.shared.u32 	%r1936, [%r1935];
	shl.b32 	%r1937, %r1936, 2;
	add.s32 	%r1938, %r5, %r1937;
	ld.shared.u32 	%r1939, [%r1938];
	shl.b32 	%r1940, %r1939, 2;
	add.s32 	%r1941, %r5, %r1940;
	ld.shared.u32 	%r1942, [%r1941];
	shl.b32 	%r1943, %r1942, 2;
	add.s32 	%r1944, %r5, %r1943;
	ld.shared.u32 	%r1945, [%r1944];
	shl.b32 	%r1946, %r1945, 2;
	add.s32 	%r1947, %r5, %r1946;
	ld.shared.u32 	%r1948, [%r1947];
	shl.b32 	%r1949, %r1948, 2;
	add.s32 	%r1950, %r5, %r1949;
	ld.shared.u32 	%r1951, [%r1950];
	shl.b32 	%r1952, %r1951, 2;
	add.s32 	%r1953, %r5, %r1952;
	ld.shared.u32 	%r1954, [%r1953];
	shl.b32 	%r1955, %r1954, 2;
	add.s32 	%r1956, %r5, %r1955;
	ld.shared.u32 	%r1957, [%r1956];
	shl.b32 	%r1958, %r1957, 2;
	add.s32 	%r1959, %r5, %r1958;
	ld.shared.u32 	%r1960, [%r1959];
	shl.b32 	%r1961, %r1960, 2;
	add.s32 	%r1962, %r5, %r1961;
	ld.shared.u32 	%r1963, [%r1962];
	shl.b32 	%r1964, %r1963, 2;
	add.s32 	%r1965, %r5, %r1964;
	ld.shared.u32 	%r1966, [%r1965];
	shl.b32 	%r1967, %r1966, 2;
	add.s32 	%r1968, %r5, %r1967;
	ld.shared.u32 	%r1969, [%r1968];
	shl.b32 	%r1970, %r1969, 2;
	add.s32 	%r1971, %r5, %r1970;
	ld.shared.u32 	%r1972, [%r1971];
	shl.b32 	%r1973, %r1972, 2;
	add.s32 	%r1974, %r5, %r1973;
	ld.shared.u32 	%r1975, [%r1974];
	shl.b32 	%r1976, %r1975, 2;
	add.s32 	%r1977, %r5, %r1976;
	ld.shared.u32 	%r1978, [%r1977];
	shl.b32 	%r1979, %r1978, 2;
	add.s32 	%r1980, %r5, %r1979;
	ld.shared.u32 	%r1981, [%r1980];
	shl.b32 	%r1982, %r1981, 2;
	add.s32 	%r1983, %r5, %r1982;
	ld.shared.u32 	%r1984, [%r1983];
	shl.b32 	%r1985, %r1984, 2;
	add.s32 	%r1986, %r5, %r1985;
	ld.shared.u32 	%r1987, [%r1986];
	shl.b32 	%r1988, %r1987, 2;
	add.s32 	%r1989, %r5, %r1988;
	ld.shared.u32 	%r1990, [%r1989];
	shl.b32 	%r1991, %r1990, 2;
	add.s32 	%r1992, %r5, %r1991;
	ld.shared.u32 	%r1993, [%r1992];
	shl.b32 	%r1994, %r1993, 2;
	add.s32 	%r1995, %r5, %r1994;
	ld.shared.u32 	%r1996, [%r1995];
	shl.b32 	%r1997, %r1996, 2;
	add.s32 	%r1998, %r5, %r1997;
	ld.shared.u32 	%r1999, [%r1998];
	shl.b32 	%r2000, %r1999, 2;
	add.s32 	%r2001, %r5, %r2000;
	ld.shared.u32 	%r2002, [%r2001];
	shl.b32 	%r2003, %r2002, 2;
	add.s32 	%r2004, %r5, %r2003;
	ld.shared.u32 	%r2005, [%r2004];
	shl.b32 	%r2006, %r2005, 2;
	add.s32 	%r2007, %r5, %r2006;
	ld.shared.u32 	%r2008, [%r2007];
	shl.b32 	%r2009, %r2008, 2;
	add.s32 	%r2010, %r5, %r2009;
	ld.shared.u32 	%r2011, [%r2010];
	shl.b32 	%r2012, %r2011, 2;
	add.s32 	%r2013, %r5, %r2012;
	ld.shared.u32 	%r2014, [%r2013];
	shl.b32 	%r2015, %r2014, 2;
	add.s32 	%r2016, %r5, %r2015;
	ld.shared.u32 	%r2017, [%r2016];
	shl.b32 	%r2018, %r2017, 2;
	add.s32 	%r2019, %r5, %r2018;
	ld.shared.u32 	%r2020, [%r2019];
	shl.b32 	%r2021, %r2020, 2;
	add.s32 	%r2022, %r5, %r2021;
	ld.shared.u32 	%r2023, [%r2022];
	shl.b32 	%r2024, %r2023, 2;
	add.s32 	%r2025, %r5, %r2024;
	ld.shared.u32 	%r2026, [%r2025];
	shl.b32 	%r2027, %r2026, 2;
	add.s32 	%r2028, %r5, %r2027;
	ld.shared.u32 	%r2029, [%r2028];
	shl.b32 	%r2030, %r2029, 2;
	add.s32 	%r2031, %r5, %r2030;
	ld.shared.u32 	%r2032, [%r2031];
	shl.b32 	%r2033, %r2032, 2;
	add.s32 	%r2034, %r5, %r2033;
	ld.shared.u32 	%r2035, [%r2034];
	shl.b32 	%r2036, %r2035, 2;
	add.s32 	%r2037, %r5, %r2036;
	ld.shared.u32 	%r2038, [%r2037];
	shl.b32 	%r2039, %r2038, 2;
	add.s32 	%r2040, %r5, %r2039;
	ld.shared.u32 	%r2041, [%r2040];
	shl.b32 	%r2042, %r2041, 2;
	add.s32 	%r2043, %r5, %r2042;
	ld.shared.u32 	%r2044, [%r2043];
	shl.b32 	%r2045, %r2044, 2;
	add.s32 	%r2046, %r5, %r2045;
	ld.shared.u32 	%r2047, [%r2046];
	shl.b32 	%r2048, %r2047, 2;
	add.s32 	%r2049, %r5, %r2048;
	ld.shared.u32 	%r2050, [%r2049];
	shl.b32 	%r2051, %r2050, 2;
	add.s32 	%r2052, %r5, %r2051;
	ld.shared.u32 	%r2053, [%r2052];
	shl.b32 	%r2054, %r2053, 2;
	add.s32 	%r2055, %r5, %r2054;
	ld.shared.u32 	%r2056, [%r2055];
	shl.b32 	%r2057, %r2056, 2;
	add.s32 	%r2058, %r5, %r2057;
	ld.shared.u32 	%r2059, [%r2058];
	shl.b32 	%r2060, %r2059, 2;
	add.s32 	%r2061, %r5, %r2060;
	ld.shared.u32 	%r2062, [%r2061];
	shl.b32 	%r2063, %r2062, 2;
	add.s32 	%r2064, %r5, %r2063;
	ld.shared.u32 	%r2065, [%r2064];
	shl.b32 	%r2066, %r2065, 2;
	add.s32 	%r2067, %r5, %r2066;
	ld.shared.u32 	%r2068, [%r2067];
	shl.b32 	%r2069, %r2068, 2;
	add.s32 	%r2070, %r5, %r2069;
	ld.shared.u32 	%r2071, [%r2070];
	shl.b32 	%r2072, %r2071, 2;
	add.s32 	%r2073, %r5, %r2072;
	ld.shared.u32 	%r2074, [%r2073];
	shl.b32 	%r2075, %r2074, 2;
	add.s32 	%r2076, %r5, %r2075;
	ld.shared.u32 	%r2077, [%r2076];
	shl.b32 	%r2078, %r2077, 2;
	add.s32 	%r2079, %r5, %r2078;
	ld.shared.u32 	%r2080, [%r2079];
	shl.b32 	%r2081, %r2080, 2;
	add.s32 	%r2082, %r5, %r2081;
	ld.shared.u32 	%r2083, [%r2082];
	shl.b32 	%r2084, %r2083, 2;
	add.s32 	%r2085, %r5, %r2084;
	ld.shared.u32 	%r2086, [%r2085];
	shl.b32 	%r2087, %r2086, 2;
	add.s32 	%r2088, %r5, %r2087;
	ld.shared.u32 	%r2089, [%r2088];
	shl.b32 	%r2090, %r2089, 2;
	add.s32 	%r2091, %r5, %r2090;
	ld.shared.u32 	%r2092, [%r2091];
	shl.b32 	%r2093, %r2092, 2;
	add.s32 	%r2094, %r5, %r2093;
	ld.shared.u32 	%r2095, [%r2094];
	shl.b32 	%r2096, %r2095, 2;
	add.s32 	%r2097, %r5, %r2096;
	ld.shared.u32 	%r2098, [%r2097];
	shl.b32 	%r2099, %r2098, 2;
	add.s32 	%r2100, %r5, %r2099;
	ld.shared.u32 	%r2101, [%r2100];
	shl.b32 	%r2102, %r2101, 2;
	add.s32 	%r2103, %r5, %r2102;
	ld.shared.u32 	%r2104, [%r2103];
	shl.b32 	%r2105, %r2104, 2;
	add.s32 	%r2106, %r5, %r2105;
	ld.shared.u32 	%r2107, [%r2106];
	shl.b32 	%r2108, %r2107, 2;
	add.s32 	%r2109, %r5, %r2108;
	ld.shared.u32 	%r2110, [%r2109];
	shl.b32 	%r2111, %r2110, 2;
	add.s32 	%r2112, %r5, %r2111;
	ld.shared.u32 	%r2113, [%r2112];
	shl.b32 	%r2114, %r2113, 2;
	add.s32 	%r2115, %r5, %r2114;
	ld.shared.u32 	%r2116, [%r2115];
	shl.b32 	%r2117, %r2116, 2;
	add.s32 	%r2118, %r5, %r2117;
	ld.shared.u32 	%r2119, [%r2118];
	shl.b32 	%r2120, %r2119, 2;
	add.s32 	%r2121, %r5, %r2120;
	ld.shared.u32 	%r2122, [%r2121];
	shl.b32 	%r2123, %r2122, 2;
	add.s32 	%r2124, %r5, %r2123;
	ld.shared.u32 	%r2125, [%r2124];
	shl.b32 	%r2126, %r2125, 2;
	add.s32 	%r2127, %r5, %r2126;
	ld.shared.u32 	%r2128, [%r2127];
	shl.b32 	%r2129, %r2128, 2;
	add.s32 	%r2130, %r5, %r2129;
	ld.shared.u32 	%r2131, [%r2130];
	shl.b32 	%r2132, %r2131, 2;
	add.s32 	%r2133, %r5, %r2132;
	ld.shared.u32 	%r2134, [%r2133];
	shl.b32 	%r2135, %r2134, 2;
	add.s32 	%r2136, %r5, %r2135;
	ld.shared.u32 	%r2137, [%r2136];
	shl.b32 	%r2138, %r2137, 2;
	add.s32 	%r2139, %r5, %r2138;
	ld.shared.u32 	%r2140, [%r2139];
	shl.b32 	%r2141, %r2140, 2;
	add.s32 	%r2142, %r5, %r2141;
	ld.shared.u32 	%r2143, [%r2142];
	shl.b32 	%r2144, %r2143, 2;
	add.s32 	%r2145, %r5, %r2144;
	ld.shared.u32 	%r2146, [%r2145];
	shl.b32 	%r2147, %r2146, 2;
	add.s32 	%r2148, %r5, %r2147;
	ld.shared.u32 	%r2149, [%r2148];
	shl.b32 	%r2150, %r2149, 2;
	add.s32 	%r2151, %r5, %r2150;
	ld.shared.u32 	%r2152, [%r2151];
	shl.b32 	%r2153, %r2152, 2;
	add.s32 	%r2154, %r5, %r2153;
	ld.shared.u32 	%r2155, [%r2154];
	shl.b32 	%r2156, %r2155, 2;
	add.s32 	%r2157, %r5, %r2156;
	ld.shared.u32 	%r2158, [%r2157];
	shl.b32 	%r2159, %r2158, 2;
	add.s32 	%r2160, %r5, %r2159;
	ld.shared.u32 	%r2161, [%r2160];
	shl.b32 	%r2162, %r2161, 2;
	add.s32 	%r2163, %r5, %r2162;
	ld.shared.u32 	%r2164, [%r2163];
	shl.b32 	%r2165, %r2164, 2;
	add.s32 	%r2166, %r5, %r2165;
	ld.shared.u32 	%r2167, [%r2166];
	shl.b32 	%r2168, %r2167, 2;
	add.s32 	%r2169, %r5, %r2168;
	ld.shared.u32 	%r2170, [%r2169];
	shl.b32 	%r2171, %r2170, 2;
	add.s32 	%r2172, %r5, %r2171;
	ld.shared.u32 	%r2173, [%r2172];
	shl.b32 	%r2174, %r2173, 2;
	add.s32 	%r2175, %r5, %r2174;
	ld.shared.u32 	%r2176, [%r2175];
	shl.b32 	%r2177, %r2176, 2;
	add.s32 	%r2178, %r5, %r2177;
	ld.shared.u32 	%r2179, [%r2178];
	shl.b32 	%r2180, %r2179, 2;
	add.s32 	%r2181, %r5, %r2180;
	ld.shared.u32 	%r2182, [%r2181];
	shl.b32 	%r2183, %r2182, 2;
	add.s32 	%r2184, %r5, %r2183;
	ld.shared.u32 	%r2185, [%r2184];
	shl.b32 	%r2186, %r2185, 2;
	add.s32 	%r2187, %r5, %r2186;
	ld.shared.u32 	%r2188, [%r2187];
	shl.b32 	%r2189, %r2188, 2;
	add.s32 	%r2190, %r5, %r2189;
	ld.shared.u32 	%r2191, [%r2190];
	shl.b32 	%r2192, %r2191, 2;
	add.s32 	%r2193, %r5, %r2192;
	ld.shared.u32 	%r2194, [%r2193];
	shl.b32 	%r2195, %r2194, 2;
	add.s32 	%r2196, %r5, %r2195;
	ld.shared.u32 	%r2197, [%r2196];
	shl.b32 	%r2198, %r2197, 2;
	add.s32 	%r2199, %r5, %r2198;
	ld.shared.u32 	%r2200, [%r2199];
	shl.b32 	%r2201, %r2200, 2;
	add.s32 	%r2202, %r5, %r2201;
	ld.shared.u32 	%r2203, [%r2202];
	shl.b32 	%r2204, %r2203, 2;
	add.s32 	%r2205, %r5, %r2204;
	ld.shared.u32 	%r2206, [%r2205];
	shl.b32 	%r2207, %r2206, 2;
	add.s32 	%r2208, %r5, %r2207;
	ld.shared.u32 	%r2209, [%r2208];
	shl.b32 	%r2210, %r2209, 2;
	add.s32 	%r2211, %r5, %r2210;
	ld.shared.u32 	%r2212, [%r2211];
	shl.b32 	%r2213, %r2212, 2;
	add.s32 	%r2214, %r5, %r2213;
	ld.shared.u32 	%r2215, [%r2214];
	shl.b32 	%r2216, %r2215, 2;
	add.s32 	%r2217, %r5, %r2216;
	ld.shared.u32 	%r2218, [%r2217];
	shl.b32 	%r2219, %r2218, 2;
	add.s32 	%r2220, %r5, %r2219;
	ld.shared.u32 	%r2221, [%r2220];
	shl.b32 	%r2222, %r2221, 2;
	add.s32 	%r2223, %r5, %r2222;
	ld.shared.u32 	%r2224, [%r2223];
	shl.b32 	%r2225, %r2224, 2;
	add.s32 	%r2226, %r5, %r2225;
	ld.shared.u32 	%r2227, [%r2226];
	shl.b32 	%r2228, %r2227, 2;
	add.s32 	%r2229, %r5, %r2228;
	ld.shared.u32 	%r2230, [%r2229];
	shl.b32 	%r2231, %r2230, 2;
	add.s32 	%r2232, %r5, %r2231;
	ld.shared.u32 	%r2233, [%r2232];
	shl.b32 	%r2234, %r2233, 2;
	add.s32 	%r2235, %r5, %r2234;
	ld.shared.u32 	%r2236, [%r2235];
	shl.b32 	%r2237, %r2236, 2;
	add.s32 	%r2238, %r5, %r2237;
	ld.shared.u32 	%r2239, [%r2238];
	shl.b32 	%r2240, %r2239, 2;
	add.s32 	%r2241, %r5, %r2240;
	ld.shared.u32 	%r2242, [%r2241];
	shl.b32 	%r2243, %r2242, 2;
	add.s32 	%r2244, %r5, %r2243;
	ld.shared.u32 	%r2245, [%r2244];
	shl.b32 	%r2246, %r2245, 2;
	add.s32 	%r2247, %r5, %r2246;
	ld.shared.u32 	%r2248, [%r2247];
	shl.b32 	%r2249, %r2248, 2;
	add.s32 	%r2250, %r5, %r2249;
	ld.shared.u32 	%r2251, [%r2250];
	shl.b32 	%r2252, %r2251, 2;
	add.s32 	%r2253, %r5, %r2252;
	ld.shared.u32 	%r2254, [%r2253];
	shl.b32 	%r2255, %r2254, 2;
	add.s32 	%r2256, %r5, %r2255;
	ld.shared.u32 	%r2257, [%r2256];
	shl.b32 	%r2258, %r2257, 2;
	add.s32 	%r2259, %r5, %r2258;
	ld.shared.u32 	%r2260, [%r2259];
	shl.b32 	%r2261, %r2260, 2;
	add.s32 	%r2262, %r5, %r2261;
	ld.shared.u32 	%r2263, [%r2262];
	shl.b32 	%r2264, %r2263, 2;
	add.s32 	%r2265, %r5, %r2264;
	ld.shared.u32 	%r2266, [%r2265];
	shl.b32 	%r2267, %r2266, 2;
	add.s32 	%r2268, %r5, %r2267;
	ld.shared.u32 	%r2269, [%r2268];
	shl.b32 	%r2270, %r2269, 2;
	add.s32 	%r2271, %r5, %r2270;
	ld.shared.u32 	%r2272, [%r2271];
	shl.b32 	%r2273, %r2272, 2;
	add.s32 	%r2274, %r5, %r2273;
	ld.shared.u32 	%r2275, [%r2274];
	shl.b32 	%r2276, %r2275, 2;
	add.s32 	%r2277, %r5, %r2276;
	ld.shared.u32 	%r2278, [%r2277];
	shl.b32 	%r2279, %r2278, 2;
	add.s32 	%r2280, %r5, %r2279;
	ld.shared.u32 	%r2281, [%r2280];
	shl.b32 	%r2282, %r2281, 2;
	add.s32 	%r2283, %r5, %r2282;
	ld.shared.u32 	%r2284, [%r2283];
	shl.b32 	%r2285, %r2284, 2;
	add.s32 	%r2286, %r5, %r2285;
	ld.shared.u32 	%r2287, [%r2286];
	shl.b32 	%r2288, %r2287, 2;
	add.s32 	%r2289, %r5, %r2288;
	ld.shared.u32 	%r2290, [%r2289];
	shl.b32 	%r2291, %r2290, 2;
	add.s32 	%r2292, %r5, %r2291;
	ld.shared.u32 	%r2293, [%r2292];
	shl.b32 	%r2294, %r2293, 2;
	add.s32 	%r2295, %r5, %r2294;
	ld.shared.u32 	%r2296, [%r2295];
	shl.b32 	%r2297, %r2296, 2;
	add.s32 	%r2298, %r5, %r2297;
	ld.shared.u32 	%r2299, [%r2298];
	shl.b32 	%r2300, %r2299, 2;
	add.s32 	%r2301, %r5, %r2300;
	ld.shared.u32 	%r2302, [%r2301];
	shl.b32 	%r2303, %r2302, 2;
	add.s32 	%r2304, %r5, %r2303;
	ld.shared.u32 	%r2305, [%r2304];
	shl.b32 	%r2306, %r2305, 2;
	add.s32 	%r2307, %r5, %r2306;
	ld.shared.u32 	%r2308, [%r2307];
	shl.b32 	%r2309, %r2308, 2;
	add.s32 	%r2310, %r5, %r2309;
	ld.shared.u32 	%r2311, [%r2310];
	shl.b32 	%r2312, %r2311, 2;
	add.s32 	%r2313, %r5, %r2312;
	ld.shared.u32 	%r2314, [%r2313];
	shl.b32 	%r2315, %r2314, 2;
	add.s32 	%r2316, %r5, %r2315;
	ld.shared.u32 	%r2317, [%r2316];
	shl.b32 	%r2318, %r2317, 2;
	add.s32 	%r2319, %r5, %r2318;
	ld.shared.u32 	%r2320, [%r2319];
	shl.b32 	%r2321, %r2320, 2;
	add.s32 	%r2322, %r5, %r2321;
	ld.shared.u32 	%r2323, [%r2322];
	shl.b32 	%r2324, %r2323, 2;
	add.s32 	%r2325, %r5, %r2324;
	ld.shared.u32 	%r2326, [%r2325];
	shl.b32 	%r2327, %r2326, 2;
	add.s32 	%r2328, %r5, %r2327;
	ld.shared.u32 	%r2329, [%r2328];
	shl.b32 	%r2330, %r2329, 2;
	add.s32 	%r2331, %r5, %r2330;
	ld.shared.u32 	%r2332, [%r2331];
	shl.b32 	%r2333, %r2332, 2;
	add.s32 	%r2334, %r5, %r2333;
	ld.shared.u32 	%r2335, [%r2334];
	shl.b32 	%r2336, %r2335, 2;
	add.s32 	%r2337, %r5, %r2336;
	ld.shared.u32 	%r2338, [%r2337];
	shl.b32 	%r2339, %r2338, 2;
	add.s32 	%r2340, %r5, %r2339;
	ld.shared.u32 	%r2341, [%r2340];
	shl.b32 	%r2342, %r2341, 2;
	add.s32 	%r2343, %r5, %r2342;
	ld.shared.u32 	%r2344, [%r2343];
	shl.b32 	%r2345, %r2344, 2;
	add.s32 	%r2346, %r5, %r2345;
	ld.shared.u32 	%r2347, [%r2346];
	shl.b32 	%r2348, %r2347, 2;
	add.s32 	%r2349, %r5, %r2348;
	ld.shared.u32 	%r2350, [%r2349];
	shl.b32 	%r2351, %r2350, 2;
	add.s32 	%r2352, %r5, %r2351;
	ld.shared.u32 	%r2353, [%r2352];
	shl.b32 	%r2354, %r2353, 2;
	add.s32 	%r2355, %r5, %r2354;
	ld.shared.u32 	%r2356, [%r2355];
	shl.b32 	%r2357, %r2356, 2;
	add.s32 	%r2358, %r5, %r2357;
	ld.shared.u32 	%r2359, [%r2358];
	shl.b32 	%r2360, %r2359, 2;
	add.s32 	%r2361, %r5, %r2360;
	ld.shared.u32 	%r2362, [%r2361];
	shl.b32 	%r2363, %r2362, 2;
	add.s32 	%r2364, %r5, %r2363;
	ld.shared.u32 	%r2365, [%r2364];
	shl.b32 	%r2366, %r2365, 2;
	add.s32 	%r2367, %r5, %r2366;
	ld.shared.u32 	%r2368, [%r2367];
	shl.b32 	%r2369, %r2368, 2;
	add.s32 	%r2370, %r5, %r2369;
	ld.shared.u32 	%r2371, [%r2370];
	shl.b32 	%r2372, %r2371, 2;
	add.s32 	%r2373, %r5, %r2372;
	ld.shared.u32 	%r2374, [%r2373];
	shl.b32 	%r2375, %r2374, 2;
	add.s32 	%r2376, %r5, %r2375;
	ld.shared.u32 	%r2377, [%r2376];
	shl.b32 	%r2378, %r2377, 2;
	add.s32 	%r2379, %r5, %r2378;
	ld.shared.u32 	%r2380, [%r2379];
	shl.b32 	%r2381, %r2380, 2;
	add.s32 	%r2382, %r5, %r2381;
	ld.shared.u32 	%r2383, [%r2382];
	shl.b32 	%r2384, %r2383, 2;
	add.s32 	%r2385, %r5, %r2384;
	ld.shared.u32 	%r2386, [%r2385];
	shl.b32 	%r2387, %r2386, 2;
	add.s32 	%r2388, %r5, %r2387;
	ld.shared.u32 	%r2389, [%r2388];
	shl.b32 	%r2390, %r2389, 2;
	add.s32 	%r2391, %r5, %r2390;
	ld.shared.u32 	%r2392, [%r2391];
	shl.b32 	%r2393, %r2392, 2;
	add.s32 	%r2394, %r5, %r2393;
	ld.shared.u32 	%r2395, [%r2394];
	shl.b32 	%r2396, %r2395, 2;
	add.s32 	%r2397, %r5, %r2396;
	ld.shared.u32 	%r2398, [%r2397];
	shl.b32 	%r2399, %r2398, 2;
	add.s32 	%r2400, %r5, %r2399;
	ld.shared.u32 	%r2401, [%r2400];
	shl.b32 	%r2402, %r2401, 2;
	add.s32 	%r2403, %r5, %r2402;
	ld.shared.u32 	%r2404, [%r2403];
	shl.b32 	%r2405, %r2404, 2;
	add.s32 	%r2406, %r5, %r2405;
	ld.shared.u32 	%r2407, [%r2406];
	shl.b32 	%r2408, %r2407, 2;
	add.s32 	%r2409, %r5, %r2408;
	ld.shared.u32 	%r2410, [%r2409];
	shl.b32 	%r2411, %r2410, 2;
	add.s32 	%r2412, %r5, %r2411;
	ld.shared.u32 	%r2413, [%r2412];
	shl.b32 	%r2414, %r2413, 2;
	add.s32 	%r2415, %r5, %r2414;
	ld.shared.u32 	%r2416, [%r2415];
	shl.b32 	%r2417, %r2416, 2;
	add.s32 	%r2418, %r5, %r2417;
	ld.shared.u32 	%r2419, [%r2418];
	shl.b32 	%r2420, %r2419, 2;
	add.s32 	%r2421, %r5, %r2420;
	ld.shared.u32 	%r2422, [%r2421];
	shl.b32 	%r2423, %r2422, 2;
	add.s32 	%r2424, %r5, %r2423;
	ld.shared.u32 	%r2425, [%r2424];
	shl.b32 	%r2426, %r2425, 2;
	add.s32 	%r2427, %r5, %r2426;
	ld.shared.u32 	%r2428, [%r2427];
	shl.b32 	%r2429, %r2428, 2;
	add.s32 	%r2430, %r5, %r2429;
	ld.shared.u32 	%r2431, [%r2430];
	shl.b32 	%r2432, %r2431, 2;
	add.s32 	%r2433, %r5, %r2432;
	ld.shared.u32 	%r2434, [%r2433];
	shl.b32 	%r2435, %r2434, 2;
	add.s32 	%r2436, %r5, %r2435;
	ld.shared.u32 	%r2437, [%r2436];
	shl.b32 	%r2438, %r2437, 2;
	add.s32 	%r2439, %r5, %r2438;
	ld.shared.u32 	%r2440, [%r2439];
	shl.b32 	%r2441, %r2440, 2;
	add.s32 	%r2442, %r5, %r2441;
	ld.shared.u32 	%r2443, [%r2442];
	shl.b32 	%r2444, %r2443, 2;
	add.s32 	%r2445, %r5, %r2444;
	ld.shared.u32 	%r2446, [%r2445];
	shl.b32 	%r2447, %r2446, 2;
	add.s32 	%r2448, %r5, %r2447;
	ld.shared.u32 	%r2449, [%r2448];
	shl.b32 	%r2450, %r2449, 2;
	add.s32 	%r2451, %r5, %r2450;
	ld.shared.u32 	%r2452, [%r2451];
	shl.b32 	%r2453, %r2452, 2;
	add.s32 	%r2454, %r5, %r2453;
	ld.shared.u32 	%r2455, [%r2454];
	shl.b32 	%r2456, %r2455, 2;
	add.s32 	%r2457, %r5, %r2456;
	ld.shared.u32 	%r2458, [%r2457];
	shl.b32 	%r2459, %r2458, 2;
	add.s32 	%r2460, %r5, %r2459;
	ld.shared.u32 	%r2461, [%r2460];
	shl.b32 	%r2462, %r2461, 2;
	add.s32 	%r2463, %r5, %r2462;
	ld.shared.u32 	%r2464, [%r2463];
	shl.b32 	%r2465, %r2464, 2;
	add.s32 	%r2466, %r5, %r2465;
	ld.shared.u32 	%r2467, [%r2466];
	shl.b32 	%r2468, %r2467, 2;
	add.s32 	%r2469, %r5, %r2468;
	ld.shared.u32 	%r2470, [%r2469];
	shl.b32 	%r2471, %r2470, 2;
	add.s32 	%r2472, %r5, %r2471;
	ld.shared.u32 	%r2473, [%r2472];
	shl.b32 	%r2474, %r2473, 2;
	add.s32 	%r2475, %r5, %r2474;
	ld.shared.u32 	%r2476, [%r2475];
	shl.b32 	%r2477, %r2476, 2;
	add.s32 	%r2478, %r5, %r2477;
	ld.shared.u32 	%r2479, [%r2478];
	shl.b32 	%r2480, %r2479, 2;
	add.s32 	%r2481, %r5, %r2480;
	ld.shared.u32 	%r2482, [%r2481];
	shl.b32 	%r2483, %r2482, 2;
	add.s32 	%r2484, %r5, %r2483;
	ld.shared.u32 	%r2485, [%r2484];
	shl.b32 	%r2486, %r2485, 2;
	add.s32 	%r2487, %r5, %r2486;
	ld.shared.u32 	%r2488, [%r2487];
	shl.b32 	%r2489, %r2488, 2;
	add.s32 	%r2490, %r5, %r2489;
	ld.shared.u32 	%r2491, [%r2490];
	shl.b32 	%r2492, %r2491, 2;
	add.s32 	%r2493, %r5, %r2492;
	ld.shared.u32 	%r2494, [%r2493];
	shl.b32 	%r2495, %r2494, 2;
	add.s32 	%r2496, %r5, %r2495;
	ld.shared.u32 	%r2497, [%r2496];
	shl.b32 	%r2498, %r2497, 2;
	add.s32 	%r2499, %r5, %r2498;
	ld.shared.u32 	%r2500, [%r2499];
	shl.b32 	%r2501, %r2500, 2;
	add.s32 	%r2502, %r5, %r2501;
	ld.shared.u32 	%r2503, [%r2502];
	shl.b32 	%r2504, %r2503, 2;
	add.s32 	%r2505, %r5, %r2504;
	ld.shared.u32 	%r2506, [%r2505];
	shl.b32 	%r2507, %r2506, 2;
	add.s32 	%r2508, %r5, %r2507;
	ld.shared.u32 	%r2509, [%r2508];
	shl.b32 	%r2510, %r2509, 2;
	add.s32 	%r2511, %r5, %r2510;
	ld.shared.u32 	%r2512, [%r2511];
	shl.b32 	%r2513, %r2512, 2;
	add.s32 	%r2514, %r5, %r2513;
	ld.shared.u32 	%r2515, [%r2514];
	shl.b32 	%r2516, %r2515, 2;
	add.s32 	%r2517, %r5, %r2516;
	ld.shared.u32 	%r2518, [%r2517];
	shl.b32 	%r2519, %r2518, 2;
	add.s32 	%r2520, %r5, %r2519;
	ld.shared.u32 	%r2521, [%r2520];
	shl.b32 	%r2522, %r2521, 2;
	add.s32 	%r2523, %r5, %r2522;
	ld.shared.u32 	%r2524, [%r2523];
	shl.b32 	%r2525, %r2524, 2;
	add.s32 	%r2526, %r5, %r2525;
	ld.shared.u32 	%r2527, [%r2526];
	shl.b32 	%r2528, %r2527, 2;
	add.s32 	%r2529, %r5, %r2528;
	ld.shared.u32 	%r2530, [%r2529];
	shl.b32 	%r2531, %r2530, 2;
	add.s32 	%r2532, %r5, %r2531;
	ld.shared.u32 	%r2533, [%r2532];
	shl.b32 	%r2534, %r2533, 2;
	add.s32 	%r2535, %r5, %r2534;
	ld.shared.u32 	%r2536, [%r2535];
	shl.b32 	%r2537, %r2536, 2;
	add.s32 	%r2538, %r5, %r2537;
	ld.shared.u32 	%r2539, [%r2538];
	shl.b32 	%r2540, %r2539, 2;
	add.s32 	%r2541, %r5, %r2540;
	ld.shared.u32 	%r2542, [%r2541];
	shl.b32 	%r2543, %r2542, 2;
	add.s32 	%r2544, %r5, %r2543;
	ld.shared.u32 	%r2545, [%r2544];
	shl.b32 	%r2546, %r2545, 2;
	add.s32 	%r2547, %r5, %r2546;
	ld.shared.u32 	%r2548, [%r2547];
	shl.b32 	%r2549, %r2548, 2;
	add.s32 	%r2550, %r5, %r2549;
	ld.shared.u32 	%r2551, [%r2550];
	shl.b32 	%r2552, %r2551, 2;
	add.s32 	%r2553, %r5, %r2552;
	ld.shared.u32 	%r2554, [%r2553];
	shl.b32 	%r2555, %r2554, 2;
	add.s32 	%r2556, %r5, %r2555;
	ld.shared.u32 	%r2557, [%r2556];
	shl.b32 	%r2558, %r2557, 2;
	add.s32 	%r2559, %r5, %r2558;
	ld.shared.u32 	%r2560, [%r2559];
	shl.b32 	%r2561, %r2560, 2;
	add.s32 	%r2562, %r5, %r2561;
	ld.shared.u32 	%r2563, [%r2562];
	shl.b32 	%r2564, %r2563, 2;
	add.s32 	%r2565, %r5, %r2564;
	ld.shared.u32 	%r2566, [%r2565];
	shl.b32 	%r2567, %r2566, 2;
	add.s32 	%r2568, %r5, %r2567;
	ld.shared.u32 	%r2569, [%r2568];
	shl.b32 	%r2570, %r2569, 2;
	add.s32 	%r2571, %r5, %r2570;
	ld.shared.u32 	%r2572, [%r2571];
	shl.b32 	%r2573, %r2572, 2;
	add.s32 	%r2574, %r5, %r2573;
	ld.shared.u32 	%r2575, [%r2574];
	shl.b32 	%r2576, %r2575, 2;
	add.s32 	%r2577, %r5, %r2576;
	ld.shared.u32 	%r2578, [%r2577];
	shl.b32 	%r2579, %r2578, 2;
	add.s32 	%r2580, %r5, %r2579;
	ld.shared.u32 	%r2581, [%r2580];
	shl.b32 	%r2582, %r2581, 2;
	add.s32 	%r2583, %r5, %r2582;
	ld.shared.u32 	%r2584, [%r2583];
	shl.b32 	%r2585, %r2584, 2;
	add.s32 	%r2586, %r5, %r2585;
	ld.shared.u32 	%r2587, [%r2586];
	shl.b32 	%r2588, %r2587, 2;
	add.s32 	%r2589, %r5, %r2588;
	ld.shared.u32 	%r2590, [%r2589];
	shl.b32 	%r2591, %r2590, 2;
	add.s32 	%r2592, %r5, %r2591;
	ld.shared.u32 	%r2593, [%r2592];
	shl.b32 	%r2594, %r2593, 2;
	add.s32 	%r2595, %r5, %r2594;
	ld.shared.u32 	%r2596, [%r2595];
	shl.b32 	%r2597, %r2596, 2;
	add.s32 	%r2598, %r5, %r2597;
	ld.shared.u32 	%r2599, [%r2598];
	shl.b32 	%r2600, %r2599, 2;
	add.s32 	%r2601, %r5, %r2600;
	ld.shared.u32 	%r2602, [%r2601];
	shl.b32 	%r2603, %r2602, 2;
	add.s32 	%r2604, %r5, %r2603;
	ld.shared.u32 	%r2605, [%r2604];
	shl.b32 	%r2606, %r2605, 2;
	add.s32 	%r2607, %r5, %r2606;
	ld.shared.u32 	%r2608, [%r2607];
	shl.b32 	%r2609, %r2608, 2;
	add.s32 	%r2610, %r5, %r2609;
	ld.shared.u32 	%r2611, [%r2610];
	shl.b32 	%r2612, %r2611, 2;
	add.s32 	%r2613, %r5, %r2612;
	ld.shared.u32 	%r2614, [%r2613];
	shl.b32 	%r2615, %r2614, 2;
	add.s32 	%r2616, %r5, %r2615;
	ld.shared.u32 	%r2617, [%r2616];
	shl.b32 	%r2618, %r2617, 2;
	add.s32 	%r2619, %r5, %r2618;
	ld.shared.u32 	%r2620, [%r2619];
	shl.b32 	%r2621, %r2620, 2;
	add.s32 	%r2622, %r5, %r2621;
	ld.shared.u32 	%r2623, [%r2622];
	shl.b32 	%r2624, %r2623, 2;
	add.s32 	%r2625, %r5, %r2624;
	ld.shared.u32 	%r2626, [%r2625];
	shl.b32 	%r2627, %r2626, 2;
	add.s32 	%r2628, %r5, %r2627;
	ld.shared.u32 	%r2629, [%r2628];
	shl.b32 	%r2630, %r2629, 2;
	add.s32 	%r2631, %r5, %r2630;
	ld.shared.u32 	%r2632, [%r2631];
	shl.b32 	%r2633, %r2632, 2;
	add.s32 	%r2634, %r5, %r2633;
	ld.shared.u32 	%r2635, [%r2634];
	shl.b32 	%r2636, %r2635, 2;
	add.s32 	%r2637, %r5, %r2636;
	ld.shared.u32 	%r2638, [%r2637];
	shl.b32 	%r2639, %r2638, 2;
	add.s32 	%r2640, %r5, %r2639;
	ld.shared.u32 	%r2641, [%r2640];
	shl.b32 	%r2642, %r2641, 2;
	add.s32 	%r2643, %r5, %r2642;
	ld.shared.u32 	%r2644, [%r2643];
	shl.b32 	%r2645, %r2644, 2;
	add.s32 	%r2646, %r5, %r2645;
	ld.shared.u32 	%r2647, [%r2646];
	shl.b32 	%r2648, %r2647, 2;
	add.s32 	%r2649, %r5, %r2648;
	ld.shared.u32 	%r2650, [%r2649];
	shl.b32 	%r2651, %r2650, 2;
	add.s32 	%r2652, %r5, %r2651;
	ld.shared.u32 	%r2653, [%r2652];
	shl.b32 	%r2654, %r2653, 2;
	add.s32 	%r2655, %r5, %r2654;
	ld.shared.u32 	%r2656, [%r2655];
	shl.b32 	%r2657, %r2656, 2;
	add.s32 	%r2658, %r5, %r2657;
	ld.shared.u32 	%r2659, [%r2658];
	shl.b32 	%r2660, %r2659, 2;
	add.s32 	%r2661, %r5, %r2660;
	ld.shared.u32 	%r2662, [%r2661];
	shl.b32 	%r2663, %r2662, 2;
	add.s32 	%r2664, %r5, %r2663;
	ld.shared.u32 	%r2665, [%r2664];
	shl.b32 	%r2666, %r2665, 2;
	add.s32 	%r2667, %r5, %r2666;
	ld.shared.u32 	%r2668, [%r2667];
	shl.b32 	%r2669, %r2668, 2;
	add.s32 	%r2670, %r5, %r2669;
	ld.shared.u32 	%r2671, [%r2670];
	shl.b32 	%r2672, %r2671, 2;
	add.s32 	%r2673, %r5, %r2672;
	ld.shared.u32 	%r2674, [%r2673];
	shl.b32 	%r2675, %r2674, 2;
	add.s32 	%r2676, %r5, %r2675;
	ld.shared.u32 	%r2677, [%r2676];
	shl.b32 	%r2678, %r2677, 2;
	add.s32 	%r2679, %r5, %r2678;
	ld.shared.u32 	%r2680, [%r2679];
	shl.b32 	%r2681, %r2680, 2;
	add.s32 	%r2682, %r5, %r2681;
	ld.shared.u32 	%r2683, [%r2682];
	shl.b32 	%r2684, %r2683, 2;
	add.s32 	%r2685, %r5, %r2684;
	ld.shared.u32 	%r2686, [%r2685];
	shl.b32 	%r2687, %r2686, 2;
	add.s32 	%r2688, %r5, %r2687;
	ld.shared.u32 	%r2689, [%r2688];
	shl.b32 	%r2690, %r2689, 2;
	add.s32 	%r2691, %r5, %r2690;
	ld.shared.u32 	%r2692, [%r2691];
	shl.b32 	%r2693, %r2692, 2;
	add.s32 	%r2694, %r5, %r2693;
	ld.shared.u32 	%r2695, [%r2694];
	shl.b32 	%r2696, %r2695, 2;
	add.s32 	%r2697, %r5, %r2696;
	ld.shared.u32 	%r2698, [%r2697];
	shl.b32 	%r2699, %r2698, 2;
	add.s32 	%r2700, %r5, %r2699;
	ld.shared.u32 	%r2701, [%r2700];
	shl.b32 	%r2702, %r2701, 2;
	add.s32 	%r2703, %r5, %r2702;
	ld.shared.u32 	%r2704, [%r2703];
	shl.b32 	%r2705, %r2704, 2;
	add.s32 	%r2706, %r5, %r2705;
	ld.shared.u32 	%r2707, [%r2706];
	shl.b32 	%r2708, %r2707, 2;
	add.s32 	%r2709, %r5, %r2708;
	ld.shared.u32 	%r2710, [%r2709];
	shl.b32 	%r2711, %r2710, 2;
	add.s32 	%r2712, %r5, %r2711;
	ld.shared.u32 	%r2713, [%r2712];
	shl.b32 	%r2714, %r2713, 2;
	add.s32 	%r2715, %r5, %r2714;
	ld.shared.u32 	%r2716, [%r2715];
	shl.b32 	%r2717, %r2716, 2;
	add.s32 	%r2718, %r5, %r2717;
	ld.shared.u32 	%r2719, [%r2718];
	shl.b32 	%r2720, %r2719, 2;
	add.s32 	%r2721, %r5, %r2720;
	ld.shared.u32 	%r2722, [%r2721];
	shl.b32 	%r2723, %r2722, 2;
	add.s32 	%r2724, %r5, %r2723;
	ld.shared.u32 	%r2725, [%r2724];
	shl.b32 	%r2726, %r2725, 2;
	add.s32 	%r2727, %r5, %r2726;
	ld.shared.u32 	%r2728, [%r2727];
	shl.b32 	%r2729, %r2728, 2;
	add.s32 	%r2730, %r5, %r2729;
	ld.shared.u32 	%r2731, [%r2730];
	shl.b32 	%r2732, %r2731, 2;
	add.s32 	%r2733, %r5, %r2732;
	ld.shared.u32 	%r2734, [%r2733];
	shl.b32 	%r2735, %r2734, 2;
	add.s32 	%r2736, %r5, %r2735;
	ld.shared.u32 	%r2737, [%r2736];
	shl.b32 	%r2738, %r2737, 2;
	add.s32 	%r2739, %r5, %r2738;
	ld.shared.u32 	%r2740, [%r2739];
	shl.b32 	%r2741, %r2740, 2;
	add.s32 	%r2742, %r5, %r2741;
	ld.shared.u32 	%r2743, [%r2742];
	shl.b32 	%r2744, %r2743, 2;
	add.s32 	%r2745, %r5, %r2744;
	ld.shared.u32 	%r2746, [%r2745];
	shl.b32 	%r2747, %r2746, 2;
	add.s32 	%r2748, %r5, %r2747;
	ld.shared.u32 	%r2749, [%r2748];
	shl.b32 	%r2750, %r2749, 2;
	add.s32 	%r2751, %r5, %r2750;
	ld.shared.u32 	%r2752, [%r2751];
	shl.b32 	%r2753, %r2752, 2;
	add.s32 	%r2754, %r5, %r2753;
	ld.shared.u32 	%r2755, [%r2754];
	shl.b32 	%r2756, %r2755, 2;
	add.s32 	%r2757, %r5, %r2756;
	ld.shared.u32 	%r2758, [%r2757];
	shl.b32 	%r2759, %r2758, 2;
	add.s32 	%r2760, %r5, %r2759;
	ld.shared.u32 	%r2761, [%r2760];
	shl.b32 	%r2762, %r2761, 2;
	add.s32 	%r2763, %r5, %r2762;
	ld.shared.u32 	%r2764, [%r2763];
	shl.b32 	%r2765, %r2764, 2;
	add.s32 	%r2766, %r5, %r2765;
	ld.shared.u32 	%r2767, [%r2766];
	shl.b32 	%r2768, %r2767, 2;
	add.s32 	%r2769, %r5, %r2768;
	ld.shared.u32 	%r2770, [%r2769];
	shl.b32 	%r2771, %r2770, 2;
	add.s32 	%r2772, %r5, %r2771;
	ld.shared.u32 	%r2773, [%r2772];
	shl.b32 	%r2774, %r2773, 2;
	add.s32 	%r2775, %r5, %r2774;
	ld.shared.u32 	%r2776, [%r2775];
	shl.b32 	%r2777, %r2776, 2;
	add.s32 	%r2778, %r5, %r2777;
	ld.shared.u32 	%r2779, [%r2778];
	shl.b32 	%r2780, %r2779, 2;
	add.s32 	%r2781, %r5, %r2780;
	ld.shared.u32 	%r2782, [%r2781];
	shl.b32 	%r2783, %r2782, 2;
	add.s32 	%r2784, %r5, %r2783;
	ld.shared.u32 	%r2785, [%r2784];
	shl.b32 	%r2786, %r2785, 2;
	add.s32 	%r2787, %r5, %r2786;
	ld.shared.u32 	%r2788, [%r2787];
	shl.b32 	%r2789, %r2788, 2;
	add.s32 	%r2790, %r5, %r2789;
	ld.shared.u32 	%r2791, [%r2790];
	shl.b32 	%r2792, %r2791, 2;
	add.s32 	%r2793, %r5, %r2792;
	ld.shared.u32 	%r2794, [%r2793];
	shl.b32 	%r2795, %r2794, 2;
	add.s32 	%r2796, %r5, %r2795;
	ld.shared.u32 	%r2797, [%r2796];
	shl.b32 	%r2798, %r2797, 2;
	add.s32 	%r2799, %r5, %r2798;
	ld.shared.u32 	%r2800, [%r2799];
	shl.b32 	%r2801, %r2800, 2;
	add.s32 	%r2802, %r5, %r2801;
	ld.shared.u32 	%r2803, [%r2802];
	shl.b32 	%r2804, %r2803, 2;
	add.s32 	%r2805, %r5, %r2804;
	ld.shared.u32 	%r2806, [%r2805];
	shl.b32 	%r2807, %r2806, 2;
	add.s32 	%r2808, %r5, %r2807;
	ld.shared.u32 	%r2809, [%r2808];
	shl.b32 	%r2810, %r2809, 2;
	add.s32 	%r2811, %r5, %r2810;
	ld.shared.u32 	%r2812, [%r2811];
	shl.b32 	%r2813, %r2812, 2;
	add.s32 	%r2814, %r5, %r2813;
	ld.shared.u32 	%r2815, [%r2814];
	shl.b32 	%r2816, %r2815, 2;
	add.s32 	%r2817, %r5, %r2816;
	ld.shared.u32 	%r2818, [%r2817];
	shl.b32 	%r2819, %r2818, 2;
	add.s32 	%r2820, %r5, %r2819;
	ld.shared.u32 	%r2821, [%r2820];
	shl.b32 	%r2822, %r2821, 2;
	add.s32 	%r2823, %r5, %r2822;
	ld.shared.u32 	%r2824, [%r2823];
	shl.b32 	%r2825, %r2824, 2;
	add.s32 	%r2826, %r5, %r2825;
	ld.shared.u32 	%r2827, [%r2826];
	shl.b32 	%r2828, %r2827, 2;
	add.s32 	%r2829, %r5, %r2828;
	ld.shared.u32 	%r2830, [%r2829];
	shl.b32 	%r2831, %r2830, 2;
	add.s32 	%r2832, %r5, %r2831;
	ld.shared.u32 	%r2833, [%r2832];
	shl.b32 	%r2834, %r2833, 2;
	add.s32 	%r2835, %r5, %r2834;
	ld.shared.u32 	%r2836, [%r2835];
	shl.b32 	%r2837, %r2836, 2;
	add.s32 	%r2838, %r5, %r2837;
	ld.shared.u32 	%r2839, [%r2838];
	shl.b32 	%r2840, %r2839, 2;
	add.s32 	%r2841, %r5, %r2840;
	ld.shared.u32 	%r2842, [%r2841];
	shl.b32 	%r2843, %r2842, 2;
	add.s32 	%r2844, %r5, %r2843;
	ld.shared.u32 	%r2845, [%r2844];
	shl.b32 	%r2846, %r2845, 2;
	add.s32 	%r2847, %r5, %r2846;
	ld.shared.u32 	%r2848, [%r2847];
	shl.b32 	%r2849, %r2848, 2;
	add.s32 	%r2850, %r5, %r2849;
	ld.shared.u32 	%r2851, [%r2850];
	shl.b32 	%r2852, %r2851, 2;
	add.s32 	%r2853, %r5, %r2852;
	ld.shared.u32 	%r2854, [%r2853];
	shl.b32 	%r2855, %r2854, 2;
	add.s32 	%r2856, %r5, %r2855;
	ld.shared.u32 	%r2857, [%r2856];
	shl.b32 	%r2858, %r2857, 2;
	add.s32 	%r2859, %r5, %r2858;
	ld.shared.u32 	%r2860, [%r2859];
	shl.b32 	%r2861, %r2860, 2;
	add.s32 	%r2862, %r5, %r2861;
	ld.shared.u32 	%r2863, [%r2862];
	shl.b32 	%r2864, %r2863, 2;
	add.s32 	%r2865, %r5, %r2864;
	ld.shared.u32 	%r2866, [%r2865];
	shl.b32 	%r2867, %r2866, 2;
	add.s32 	%r2868, %r5, %r2867;
	ld.shared.u32 	%r2869, [%r2868];
	shl.b32 	%r2870, %r2869, 2;
	add.s32 	%r2871, %r5, %r2870;
	ld.shared.u32 	%r2872, [%r2871];
	shl.b32 	%r2873, %r2872, 2;
	add.s32 	%r2874, %r5, %r2873;
	ld.shared.u32 	%r2875, [%r2874];
	shl.b32 	%r2876, %r2875, 2;
	add.s32 	%r2877, %r5, %r2876;
	ld.shared.u32 	%r2878, [%r2877];
	shl.b32 	%r2879, %r2878, 2;
	add.s32 	%r2880, %r5, %r2879;
	ld.shared.u32 	%r2881, [%r2880];
	shl.b32 	%r2882, %r2881, 2;
	add.s32 	%r2883, %r5, %r2882;
	ld.shared.u32 	%r2884, [%r2883];
	shl.b32 	%r2885, %r2884, 2;
	add.s32 	%r2886, %r5, %r2885;
	ld.shared.u32 	%r2887, [%r2886];
	shl.b32 	%r2888, %r2887, 2;
	add.s32 	%r2889, %r5, %r2888;
	ld.shared.u32 	%r2890, [%r2889];
	shl.b32 	%r2891, %r2890, 2;
	add.s32 	%r2892, %r5, %r2891;
	ld.shared.u32 	%r2893, [%r2892];
	shl.b32 	%r2894, %r2893, 2;
	add.s32 	%r2895, %r5, %r2894;
	ld.shared.u32 	%r2896, [%r2895];
	shl.b32 	%r2897, %r2896, 2;
	add.s32 	%r2898, %r5, %r2897;
	ld.shared.u32 	%r2899, [%r2898];
	shl.b32 	%r2900, %r2899, 2;
	add.s32 	%r2901, %r5, %r2900;
	ld.shared.u32 	%r2902, [%r2901];
	shl.b32 	%r2903, %r2902, 2;
	add.s32 	%r2904, %r5, %r2903;
	ld.shared.u32 	%r2905, [%r2904];
	shl.b32 	%r2906, %r2905, 2;
	add.s32 	%r2907, %r5, %r2906;
	ld.shared.u32 	%r2908, [%r2907];
	shl.b32 	%r2909, %r2908, 2;
	add.s32 	%r2910, %r5, %r2909;
	ld.shared.u32 	%r2911, [%r2910];
	shl.b32 	%r2912, %r2911, 2;
	add.s32 	%r2913, %r5, %r2912;
	ld.shared.u32 	%r2914, [%r2913];
	shl.b32 	%r2915, %r2914, 2;
	add.s32 	%r2916, %r5, %r2915;
	ld.shared.u32 	%r2917, [%r2916];
	shl.b32 	%r2918, %r2917, 2;
	add.s32 	%r2919, %r5, %r2918;
	ld.shared.u32 	%r2920, [%r2919];
	shl.b32 	%r2921, %r2920, 2;
	add.s32 	%r2922, %r5, %r2921;
	ld.shared.u32 	%r2923, [%r2922];
	shl.b32 	%r2924, %r2923, 2;
	add.s32 	%r2925, %r5, %r2924;
	ld.shared.u32 	%r2926, [%r2925];
	shl.b32 	%r2927, %r2926, 2;
	add.s32 	%r2928, %r5, %r2927;
	ld.shared.u32 	%r2929, [%r2928];
	shl.b32 	%r2930, %r2929, 2;
	add.s32 	%r2931, %r5, %r2930;
	ld.shared.u32 	%r2932, [%r2931];
	shl.b32 	%r2933, %r2932, 2;
	add.s32 	%r2934, %r5, %r2933;
	ld.shared.u32 	%r2935, [%r2934];
	shl.b32 	%r2936, %r2935, 2;
	add.s32 	%r2937, %r5, %r2936;
	ld.shared.u32 	%r2938, [%r2937];
	shl.b32 	%r2939, %r2938, 2;
	add.s32 	%r2940, %r5, %r2939;
	ld.shared.u32 	%r2941, [%r2940];
	shl.b32 	%r2942, %r2941, 2;
	add.s32 	%r2943, %r5, %r2942;
	ld.shared.u32 	%r2944, [%r2943];
	shl.b32 	%r2945, %r2944, 2;
	add.s32 	%r2946, %r5, %r2945;
	ld.shared.u32 	%r2947, [%r2946];
	shl.b32 	%r2948, %r2947, 2;
	add.s32 	%r2949, %r5, %r2948;
	ld.shared.u32 	%r2950, [%r2949];
	shl.b32 	%r2951, %r2950, 2;
	add.s32 	%r2952, %r5, %r2951;
	ld.shared.u32 	%r2953, [%r2952];
	shl.b32 	%r2954, %r2953, 2;
	add.s32 	%r2955, %r5, %r2954;
	ld.shared.u32 	%r2956, [%r2955];
	shl.b32 	%r2957, %r2956, 2;
	add.s32 	%r2958, %r5, %r2957;
	ld.shared.u32 	%r2959, [%r2958];
	shl.b32 	%r2960, %r2959, 2;
	add.s32 	%r2961, %r5, %r2960;
	ld.shared.u32 	%r2962, [%r2961];
	shl.b32 	%r2963, %r2962, 2;
	add.s32 	%r2964, %r5, %r2963;
	ld.shared.u32 	%r2965, [%r2964];
	shl.b32 	%r2966, %r2965, 2;
	add.s32 	%r2967, %r5, %r2966;
	ld.shared.u32 	%r2968, [%r2967];
	shl.b32 	%r2969, %r2968, 2;
	add.s32 	%r2970, %r5, %r2969;
	ld.shared.u32 	%r2971, [%r2970];
	shl.b32 	%r2972, %r2971, 2;
	add.s32 	%r2973, %r5, %r2972;
	ld.shared.u32 	%r2974, [%r2973];
	shl.b32 	%r2975, %r2974, 2;
	add.s32 	%r2976, %r5, %r2975;
	ld.shared.u32 	%r2977, [%r2976];
	shl.b32 	%r2978, %r2977, 2;
	add.s32 	%r2979, %r5, %r2978;
	ld.shared.u32 	%r2980, [%r2979];
	shl.b32 	%r2981, %r2980, 2;
	add.s32 	%r2982, %r5, %r2981;
	ld.shared.u32 	%r2983, [%r2982];
	shl.b32 	%r2984, %r2983, 2;
	add.s32 	%r2985, %r5, %r2984;
	ld.shared.u32 	%r2986, [%r2985];
	shl.b32 	%r2987, %r2986, 2;
	add.s32 	%r2988, %r5, %r2987;
	ld.shared.u32 	%r2989, [%r2988];
	shl.b32 	%r2990, %r2989, 2;
	add.s32 	%r2991, %r5, %r2990;
	ld.shared.u32 	%r2992, [%r2991];
	shl.b32 	%r2993, %r2992, 2;
	add.s32 	%r2994, %r5, %r2993;
	ld.shared.u32 	%r2995, [%r2994];
	shl.b32 	%r2996, %r2995, 2;
	add.s32 	%r2997, %r5, %r2996;
	ld.shared.u32 	%r2998, [%r2997];
	shl.b32 	%r2999, %r2998, 2;
	add.s32 	%r3000, %r5, %r2999;
	ld.shared.u32 	%r3001, [%r3000];
	shl.b32 	%r3002, %r3001, 2;
	add.s32 	%r3003, %r5, %r3002;
	ld.shared.u32 	%r3004, [%r3003];
	mul.wide.s32 	%rd6, %r3004, 4;
	add.s64 	%rd7, %rd2, %rd6;
	st.global.u32 	[%rd7], %r3004;
	ret;

}
	// .globl	_Z20stall_reason_mio_badPi
.visible .entry _Z20stall_reason_mio_badPi(
	.param .u64 .ptr .align 1 _Z20stall_reason_mio_badPi_param_0
)
{


	bar.sync 	0;
	ret;

}
	// .globl	_Z21stall_reason_mio_goodPi
.visible .entry _Z21stall_reason_mio_goodPi(
	.param .u64 .ptr .align 1 _Z21stall_reason_mio_goodPi_param_0
)
{


	bar.sync 	0;
	ret;

}


// ===== COMPILED SASS (sm_100) =====

	.target	sm_100

	.elftype	@"ET_EXEC"


//--------------------- .note.nv.tkinfo           --------------------------
	.section	.note.nv.tkinfo,"",@"SHT_NOTE"
	.sectionflags	@"SHF_NOTE_NV_TKINFO"
	.tkinfo
        /*0018*/ 	.word	0x00000002
        /*0030*/ 	.string	""
        /*0030*/ 	.string	"ptxas"
        /*0030*/ 	.string	"Cuda compilation tools, release 13.0, V13.0.88"
        /*0030*/ 	.string	"Build cuda_13.0.r13.0/compiler.36424714_0"
        /*0030*/ 	.string	"-arch sm_100 -m 64 "



//--------------------- .note.nv.cuinfo           --------------------------
	.section	.note.nv.cuinfo,"",@"SHT_NOTE"
	.sectionflags	@"SHF_NOTE_NV_CUINFO"
        /*0018*/ 	.short	0x0002
        /*001a*/ 	.short	0x0064
        /*001c*/ 	.short	0x0082
	.zero		2


//--------------------- .nv.info                  --------------------------
	.section	.nv.info,"",@"SHT_CUDA_INFO"
	.align	4


	//----- nvinfo : EIATTR_REGCOUNT
	.align		4
        /*0000*/ 	.byte	0x04, 0x2f
        /*0002*/ 	.short	(.L_1 - .L_0)
	.align		4
.L_0:
        /*0004*/ 	.word	index@(_Z16stall_reason_lsbPi)
        /*0008*/ 	.word	0x0000000b


	//----- nvinfo : EIATTR_FRAME_SIZE
	.align		4
.L_1:
        /*000c*/ 	.byte	0x04, 0x11
        /*000e*/ 	.short	(.L_3 - .L_2)
	.align		4
.L_2:
        /*0010*/ 	.word	index@(_Z16stall_reason_lsbPi)
        /*0014*/ 	.word	0x00000000


	//----- nvinfo : EIATTR_REGCOUNT
	.align		4
.L_3:
        /*0018*/ 	.byte	0x04, 0x2f
        /*001a*/ 	.short	(.L_5 - .L_4)
	.align		4
.L_4:
        /*001c*/ 	.word	index@(_Z20stall_reason_mio_badPi)
        /*0020*/ 	.word	0x00000004


	//----- nvinfo : EIATTR_FRAME_SIZE
	.align		4
.L_5:
        /*0024*/ 	.byte	0x04, 0x11
        /*0026*/ 	.short	(.L_7 - .L_6)
	.align		4
.L_6:
        /*0028*/ 	.word	index@(_Z20stall_reason_mio_badPi)
        /*002c*/ 	.word	0x00000000


	//----- nvinfo : EIATTR_REGCOUNT
	.align		4
.L_7:
        /*0030*/ 	.byte	0x04, 0x2f
        /*0032*/ 	.short	(.L_9 - .L_8)
	.align		4
.L_8:
        /*0034*/ 	.word	index@(_Z21stall_reason_mio_goodPi)
        /*0038*/ 	.word	0x00000004


	//----- nvinfo : EIATTR_FRAME_SIZE
	.align		4
.L_9:
        /*003c*/ 	.byte	0x04, 0x11
        /*003e*/ 	.short	(.L_11 - .L_10)
	.align		4
.L_10:
        /*0040*/ 	.word	index@(_Z21stall_reason_mio_goodPi)
        /*0044*/ 	.word	0x00000000


	//----- nvinfo : EIATTR_MIN_STACK_SIZE
	.align		4
.L_11:
        /*0048*/ 	.byte	0x04, 0x12
        /*004a*/ 	.short	(.L_13 - .L_12)
	.align		4
.L_12:
        /*004c*/ 	.word	index@(_Z21stall_reason_mio_goodPi)
        /*0050*/ 	.word	0x00000000


	//----- nvinfo : EIATTR_MIN_STACK_SIZE
	.align		4
.L_13:
        /*0054*/ 	.byte	0x04, 0x12
        /*0056*/ 	.short	(.L_15 - .L_14)
	.align		4
.L_14:
        /*0058*/ 	.word	index@(_Z20stall_reason_mio_badPi)
        /*005c*/ 	.word	0x00000000


	//----- nvinfo : EIATTR_MIN_STACK_SIZE
	.align		4
.L_15:
        /*0060*/ 	.byte	0x04, 0x12
        /*0062*/ 	.short	(.L_17 - .L_16)
	.align		4
.L_16:
        /*0064*/ 	.word	index@(_Z16stall_reason_lsbPi)
        /*0068*/ 	.word	0x00000000
.L_17:


//--------------------- .nv.compat                --------------------------
	.section	.nv.compat,"",@"SHT_CUDA_COMPAT_INFO"
	.align	4
        /*0000*/ 	.byte	0x02, 0x09, 0x00, 0x00, 0x02, 0x02, 0x01, 0x00, 0x02, 0x05, 0x05, 0x00, 0x03, 0x07, 0x01, 0x01
        /*0010*/ 	.byte	0x02, 0x03, 0x00, 0x00, 0x02, 0x06, 0x01, 0x00, 0x04, 0x0b, 0x08, 0x00, 0x09, 0x00, 0x00, 0x00
        /*0020*/ 	.byte	0x00, 0x00, 0x00, 0x00


//--------------------- .nv.info._Z21stall_reason_mio_goodPi --------------------------
	.section	.nv.info._Z21stall_reason_mio_goodPi,"",@"SHT_CUDA_INFO"
	.sectionflags	@""
	.align	4


	//----- nvinfo : EIATTR_CUDA_API_VERSION
	.align		4
        /*0000*/ 	.byte	0x04, 0x37
        /*0002*/ 	.short	(.L_19 - .L_18)
.L_18:
        /*0004*/ 	.word	0x00000082


	//----- nvinfo : EIATTR_KPARAM_INFO
	.align		4
.L_19:
        /*0008*/ 	.byte	0x04, 0x17
        /*000a*/ 	.short	(.L_21 - .L_20)
.L_20:
        /*000c*/ 	.word	0x00000000
        /*0010*/ 	.short	0x0000
        /*0012*/ 	.short	0x0000
        /*0014*/ 	.byte	0x00, 0xf5, 0x21, 0x00


	//----- nvinfo : EIATTR_SPARSE_MMA_MASK
	.align		4
.L_21:
        /*0018*/ 	.byte	0x03, 0x50
        /*001a*/ 	.short	0x0000


	//----- nvinfo : EIATTR_MAXREG_COUNT
	.align		4
        /*001c*/ 	.byte	0x03, 0x1b
        /*001e*/ 	.short	0x00ff


	//----- nvinfo : EIATTR_NUM_BARRIERS
	.align		4
        /*0020*/ 	.byte	0x02, 0x4c
        /*0022*/ 	.byte	0x01
	.zero		1


	//----- nvinfo : EIATTR_MERCURY_ISA_VERSION
	.align		4
        /*0024*/ 	.byte	0x03, 0x5f
        /*0026*/ 	.short	0x0101


	//----- nvinfo : EIATTR_VRC_CTA_INIT_COUNT
	.align		4
        /*0028*/ 	.byte	0x02, 0x4a
	.zero		1
	.zero		1


	//----- nvinfo : EIATTR_EXIT_INSTR_OFFSETS
	.align		4
        /*002c*/ 	.byte	0x04, 0x1c
        /*002e*/ 	.short	(.L_23 - .L_22)


	//   ....[0]....
.L_22:
        /*0030*/ 	.word	0x00000020


	//----- nvinfo : EIATTR_CBANK_PARAM_SIZE
	.align		4
.L_23:
        /*0034*/ 	.byte	0x03, 0x19
        /*0036*/ 	.short	0x0008


	//----- nvinfo : EIATTR_PARAM_CBANK
	.align		4
        /*0038*/ 	.byte	0x04, 0x0a
        /*003a*/ 	.short	(.L_25 - .L_24)
	.align		4
.L_24:
        /*003c*/ 	.word	index@(.nv.constant0._Z21stall_reason_mio_goodPi)
        /*0040*/ 	.short	0x0380
        /*0042*/ 	.short	0x0008


	//----- nvinfo : EIATTR_SW_WAR
	.align		4
.L_25:
        /*0044*/ 	.byte	0x04, 0x36
        /*0046*/ 	.short	(.L_27 - .L_26)
.L_26:
        /*0048*/ 	.word	0x00000008
.L_27:


//--------------------- .nv.info._Z20stall_reason_mio_badPi --------------------------
	.section	.nv.info._Z20stall_reason_mio_badPi,"",@"SHT_CUDA_INFO"
	.sectionflags	@""
	.align	4


	//----- nvinfo : EIATTR_CUDA_API_VERSION
	.align		4
        /*0000*/ 	.byte	0x04, 0x37
        /*0002*/ 	.short	(.L_29 - .L_28)
.L_28:
        /*0004*/ 	.word	0x00000082


	//----- nvinfo : EIATTR_KPARAM_INFO
	.align		4
.L_29:
        /*0008*/ 	.byte	0x04, 0x17
        /*000a*/ 	.short	(.L_31 - .L_30)
.L_30:
        /*000c*/ 	.word	0x00000000
        /*0010*/ 	.short	0x0000
        /*0012*/ 	.short	0x0000
        /*0014*/ 	.byte	0x00, 0xf5, 0x21, 0x00


	//----- nvinfo : EIATTR_SPARSE_MMA_MASK
	.align		4
.L_31:
        /*0018*/ 	.byte	0x03, 0x50
        /*001a*/ 	.short	0x0000


	//----- nvinfo : EIATTR_MAXREG_COUNT
	.align		4
        /*001c*/ 	.byte	0x03, 0x1b
        /*001e*/ 	.short	0x00ff


	//----- nvinfo : EIATTR_NUM_BARRIERS
	.align		4
        /*0020*/ 	.byte	0x02, 0x4c
        /*0022*/ 	.byte	0x01
	.zero		1


	//----- nvinfo : EIATTR_MERCURY_ISA_VERSION
	.align		4
        /*0024*/ 	.byte	0x03, 0x5f
        /*0026*/ 	.short	0x0101


	//----- nvinfo : EIATTR_VRC_CTA_INIT_COUNT
	.align		4
        /*0028*/ 	.byte	0x02, 0x4a
	.zero		1
	.zero		1


	//----- nvinfo : EIATTR_EXIT_INSTR_OFFSETS
	.align		4
        /*002c*/ 	.byte	0x04, 0x1c
        /*002e*/ 	.short	(.L_33 - .L_32)


	//   ....[0]....
.L_32:
        /*0030*/ 	.word	0x00000020


	//----- nvinfo : EIATTR_CBANK_PARAM_SIZE
	.align		4
.L_33:
        /*0034*/ 	.byte	0x03, 0x19
        /*0036*/ 	.short	0x0008


	//----- nvinfo : EIATTR_PARAM_CBANK
	.align		4
        /*0038*/ 	.byte	0x04, 0x0a
        /*003a*/ 	.short	(.L_35 - .L_34)
	.align		4
.L_34:
        /*003c*/ 	.word	index@(.nv.constant0._Z20stall_reason_mio_badPi)
        /*0040*/ 	.short	0x0380
        /*0042*/ 	.short	0x0008


	//----- nvinfo : EIATTR_SW_WAR
	.align		4
.L_35:
        /*0044*/ 	.byte	0x04, 0x36
        /*0046*/ 	.short	(.L_37 - .L_36)
.L_36:
        /*0048*/ 	.word	0x00000008
.L_37:


//--------------------- .nv.info._Z16stall_reason_lsbPi --------------------------
	.section	.nv.info._Z16stall_reason_lsbPi,"",@"SHT_CUDA_INFO"
	.sectionflags	@""
	.align	4


	//----- nvinfo : EIATTR_CUDA_API_VERSION
	.align		4
        /*0000*/ 	.byte	0x04, 0x37
        /*0002*/ 	.short	(.L_39 - .L_38)
.L_38:
        /*0004*/ 	.word	0x00000082


	//----- nvinfo : EIATTR_KPARAM_INFO
	.align		4
.L_39:
        /*0008*/ 	.byte	0x04, 0x17
        /*000a*/ 	.short	(.L_41 - .L_40)
.L_40:
        /*000c*/ 	.word	0x00000000
        /*0010*/ 	.short	0x0000
        /*0012*/ 	.short	0x0000
        /*0014*/ 	.byte	0x00, 0xf5, 0x21, 0x00


	//----- nvinfo : EIATTR_SPARSE_MMA_MASK
	.align		4
.L_41:
        /*0018*/ 	.byte	0x03, 0x50
        /*001a*/ 	.short	0x0000


	//----- nvinfo : EIATTR_MAXREG_COUNT
	.align		4
        /*001c*/ 	.byte	0x03, 0x1b
        /*001e*/ 	.short	0x00ff


	//----- nvinfo : EIATTR_NUM_BARRIERS
	.align		4
        /*0020*/ 	.byte	0x02, 0x4c
        /*0022*/ 	.byte	0x01
	.zero		1


	//----- nvinfo : EIATTR_MERCURY_ISA_VERSION
	.align		4
        /*0024*/ 	.byte	0x03, 0x5f
        /*0026*/ 	.short	0x0101


	//----- nvinfo : EIATTR_VRC_CTA_INIT_COUNT
	.align		4
        /*0028*/ 	.byte	0x02, 0x4a
	.zero		1
	.zero		1


	//----- nvinfo : EIATTR_EXIT_INSTR_OFFSETS
	.align		4
        /*002c*/ 	.byte	0x04, 0x1c
        /*002e*/ 	.short	(.L_43 - .L_42)


	//   ....[0]....
.L_42:
        /*0030*/ 	.word	0x00007e10


	//----- nvinfo : EIATTR_CBANK_PARAM_SIZE
	.align		4
.L_43:
        /*0034*/ 	.byte	0x03, 0x19
        /*0036*/ 	.short	0x0008


	//----- nvinfo : EIATTR_PARAM_CBANK
	.align		4
        /*0038*/ 	.byte	0x04, 0x0a
        /*003a*/ 	.short	(.L_45 - .L_44)
	.align		4
.L_44:
        /*003c*/ 	.word	index@(.nv.constant0._Z16stall_reason_lsbPi)
        /*0040*/ 	.short	0x0380
        /*0042*/ 	.short	0x0008


	//----- nvinfo : EIATTR_SW_WAR
	.align		4
.L_45:
        /*0044*/ 	.byte	0x04, 0x36
        /*0046*/ 	.short	(.L_47 - .L_46)
.L_46:
        /*0048*/ 	.word	0x00000008
.L_47:


//--------------------- .nv.callgraph             --------------------------
	.section	.nv.callgraph,"",@"SHT_CUDA_CALLGRAPH"
	.align	4
	.sectionentsize	8
	.align		4
        /*0000*/ 	.word	0x00000000
	.align		4
        /*0004*/ 	.word	0xffffffff
	.align		4
        /*0008*/ 	.word	0x00000000
	.align		4
        /*000c*/ 	.word	0xfffffffe
	.align		4
        /*0010*/ 	.word	0x00000000
	.align		4
        /*0014*/ 	.word	0xfffffffd
	.align		4
        /*0018*/ 	.word	0x00000000
	.align		4
        /*001c*/ 	.word	0xfffffffc


//--------------------- .text._Z21stall_reason_mio_goodPi --------------------------
	.section	.text._Z21stall_reason_mio_goodPi,"ax",@progbits
	.align	128
        .global         _Z21stall_reason_mio_goodPi
        .type           _Z21stall_reason_mio_goodPi,@function
        .size           _Z21stall_reason_mio_goodPi,(.L_x_3 - _Z21stall_reason_mio_goodPi)
        .other          _Z21stall_reason_mio_goodPi,@"STO_CUDA_ENTRY STV_DEFAULT"
_Z21stall_reason_mio_goodPi:
.text._Z21stall_reason_mio_goodPi:
[----:B------:R-:W-:Y:S08]  /*0000*/  LDC R1, c[0x0][0x37c] ;  /* 0x0000df00ff017b82 */ /* 0x000ff00000000800 */
[----:B------:R-:W-:Y:S06]  /*0010*/  BAR.SYNC.DEFER_BLOCKING 0x0 ;  /* 0x0000000000007b1d */ /* 0x000fec0000010000 */
[----:B------:R-:W-:Y:S05]  /*0020*/  EXIT ;  /* 0x000000000000794d */ /* 0x000fea0003800000 */
.L_x_0:
[----:B------:R-:W-:-:S00]  /*0030*/  BRA `(.L_x_0) ;  /* 0xfffffffc00fc7947 */ /* 0x000fc0000383ffff */
[----:B------:R-:W-:-:S00]  /*0040*/  NOP ;  /* 0x0000000000007918 */ /* 0x000fc00000000000 */
        /* <DEDUP_REMOVED lines=11> */
.L_x_3:


//--------------------- .text._Z20stall_reason_mio_badPi --------------------------
	.section	.text._Z20stall_reason_mio_badPi,"ax",@progbits
	.align	128
        .global         _Z20stall_reason_mio_badPi
        .type           _Z20stall_reason_mio_badPi,@function
        .size           _Z20stall_reason_mio_badPi,(.L_x_4 - _Z20stall_reason_mio_badPi)
        .other          _Z20stall_reason_mio_badPi,@"STO_CUDA_ENTRY STV_DEFAULT"
_Z20stall_reason_mio_badPi:
.text._Z20stall_reason_mio_badPi:
[----:B------:R-:W-:Y:S08]  /*0000*/  LDC R1, c[0x0][0x37c] ;  /* 0x0000df00ff017b82 */ /* 0x000ff00000000800 */
[----:B------:R-:W-:Y:S06]  /*0010*/  BAR.SYNC.DEFER_BLOCKING 0x0 ;  /* 0x0000000000007b1d */ /* 0x000fec0000010000 */
[----:B------:R-:W-:Y:S05]  /*0020*/  EXIT ;  /* 0x000000000000794d */ /* 0x000fea0003800000 */
.L_x_1:
        /* <DEDUP_REMOVED lines=13> */
.L_x_4:


//--------------------- .text._Z16stall_reason_lsbPi --------------------------
	.section	.text._Z16stall_reason_lsbPi,"ax",@progbits
	.align	128
        .global         _Z16stall_reason_lsbPi
        .type           _Z16stall_reason_lsbPi,@function
        .size           _Z16stall_reason_lsbPi,(.L_x_5 - _Z16stall_reason_lsbPi)
        .other          _Z16stall_reason_lsbPi,@"STO_CUDA_ENTRY STV_DEFAULT"
_Z16stall_reason_lsbPi:
.text._Z16stall_reason_lsbPi:
[----:B------:R-:W-:Y:S01]  /*0000*/  LDC R1, c[0x0][0x37c] ;  /* 0x0000df00ff017b82 */ /* 0x000fe20000000800 */
[----:B------:R-:W0:Y:S07]  /*0010*/  S2R R5, SR_TID.X ;  /* 0x0000000000057919 */ /* 0x000e2e0000002100 */
[----:B------:R-:W1:Y:S01]  /*0020*/  S2UR UR5, SR_CgaCtaId ;  /* 0x00000000000579c3 */ /* 0x000e620000008800 */
[----:B------:R-:W2:Y:S01]  /*0030*/  LDCU.64 UR8, c[0x0][0x380] ;  /* 0x00007000ff0877ac */ /* 0x000ea20008000a00 */
[----:B------:R-:W3:Y:S01]  /*0040*/  LDCU.64 UR6, c[0x0][0x358] ;  /* 0x00006b00ff0677ac */ /* 0x000ee20008000a00 */
[----:B------:R-:W-:-:S02]  /*0050*/  UMOV UR4, 0x400 ;  /* 0x0000040000047882 */ /* 0x000fc40000000000 */
[----:B-1----:R-:W-:Y:S01]  /*0060*/  ULEA UR4, UR5, UR4, 0x18 ;  /* 0x0000000405047291 */ /* 0x002fe2000f8ec0ff */
[C---:B0-----:R-:W-:Y:S01]  /*0070*/  IMAD.SHL.U32 R0, R5.reuse, 0x4, RZ ;  /* 0x0000000405007824 */ /* 0x041fe200078e00ff */
[----:B------:R-:W-:-:S04]  /*0080*/  LOP3.LUT R5, R5, 0x1f, RZ, 0xc0, !PT ;  /* 0x0000001f05057812 */ /* 0x000fc800078ec0ff */
[----:B------:R-:W-:-:S04]  /*0090*/  LOP3.LUT R0, R0, 0x7c, RZ, 0xc0, !PT ;  /* 0x0000007c00007812 */ /* 0x000fc800078ec0ff */
[----:B--2---:R-:W-:Y:S01]  /*00a0*/  IADD3 R2, P0, PT, R0, UR8, RZ ;  /* 0x0000000800027c10 */ /* 0x004fe2000ff1e0ff */
[----:B------:R-:W-:Y:S04]  /*00b0*/  STS [R0+UR4], R5 ;  /* 0x0000000500007988 */ /* 0x000fe80008000804 */
[----:B------:R-:W-:-:S05]  /*00c0*/  IMAD.X R3, RZ, RZ, UR9, P0 ;  /* 0x00000009ff037e24 */ /* 0x000fca00080e06ff */
[----:B---3--:R-:W-:Y:S01]  /*00d0*/  STG.E desc[UR6][R2.64], R5 ;  /* 0x0000000502007986 */ /* 0x008fe2000c101906 */
[----:B------:R-:W-:Y:S06]  /*00e0*/  BAR.SYNC.DEFER_BLOCKING 0x0 ;  /* 0x0000000000007b1d */ /* 0x000fec0000010000 */
[----:B------:R-:W0:Y:S02]  /*00f0*/  LDS R4, [R0+UR4] ;  /* 0x0000000400047984 */ /* 0x000e240008000800 */
[----:B0-----:R-:W-:-:S06]  /*0100*/  LEA R4, R4, UR4, 0x2 ;  /* 0x0000000404047c11 */ /* 0x001fcc000f8e10ff */
[----:B------:R-:W0:Y:S02]  /*0110*/  LDS R4, [R4] ;  /* 0x0000000004047984 */ /* 0x000e240000000800 */
        /* <DEDUP_REMOVED lines=1980> */
[----:B0-----:R-:W-:Y:S02]  /*7ce0*/  LEA R4, R3, UR4, 0x2 ;  /* 0x0000000403047c11 */ /* 0x001fe4000f8e10ff */
[----:B------:R-:W0:Y:S04]  /*7cf0*/  LDC.64 R2, c[0x0][0x380] ;  /* 0x0000e000ff027b82 */ /* 0x000e280000000a00 */
[----:B------:R-:W1:Y:S02]  /*7d00*/  LDS R4, [R4] ;  /* 0x0000000004047984 */ /* 0x000e640000000800 */
[----:B-1----:R-:W-:-:S06]  /*7d10*/  LEA R5, R4, UR4, 0x2 ;  /* 0x0000000404057c11 */ /* 0x002fcc000f8e10ff */
        /* <DEDUP_REMOVED lines=12> */
[----:B------:R-:W0:Y:S02]  /*7de0*/  LDS R5, [R5] ;  /* 0x0000000005057984 */ /* 0x000e240000000800 */
[----:B0-----:R-:W-:-:S05]  /*7df0*/  IMAD.WIDE R2, R5, 0x4, R2 ;  /* 0x0000000405027825 */ /* 0x001fca00078e0202 */
[----:B------:R-:W-:Y:S01]  /*7e00*/  STG.E desc[UR6][R2.64], R5 ;  /* 0x0000000502007986 */ /* 0x000fe2000c101906 */
[----:B------:R-:W-:Y:S05]  /*7e10*/  EXIT ;  /* 0x000000000000794d */ /* 0x000fea0003800000 */
.L_x_2:
        /* <DEDUP_REMOVED lines=14> */
.L_x_5:


//--------------------- .nv.shared.reserved.0     --------------------------
	.section	.nv.shared.reserved.0,"aw",@nobits
	.weak		__nv_reservedSMEM_offset_0_alias
	.size		__nv_reservedSMEM_offset_0_alias, 0, 64
	.other		__nv_reservedSMEM_offset_0_alias,@"STO_CUDA_RESERVED_SHARED STV_DEFAULT"
__nv_reservedSMEM_offset_0_alias:
	.zero		0
	.zero		64


//--------------------- .nv.shared._Z16stall_reason_lsbPi --------------------------
	.section	.nv.shared._Z16stall_reason_lsbPi,"aw",@nobits
	.sectionflags	@""
	.align	4
.nv.shared._Z16stall_reason_lsbPi:
	.zero		1152


//--------------------- .nv.constant0._Z21stall_reason_mio_goodPi --------------------------
	.section	.nv.constant0._Z21stall_reason_mio_goodPi,"a",@progbits
	.sectionflags	@""
	.align	4
.nv.constant0._Z21stall_reason_mio_goodPi:
	.zero		904


//--------------------- .nv.constant0._Z20stall_reason_mio_badPi --------------------------
	.section	.nv.constant0._Z20stall_reason_mio_badPi,"a",@progbits
	.sectionflags	@""
	.align	4
.nv.constant0._Z20stall_reason_mio_badPi:
	.zero		904


//--------------------- .nv.constant0._Z16stall_reason_lsbPi --------------------------
	.section	.nv.constant0._Z16stall_reason_lsbPi,"a",@progbits
	.sectionflags	@""
	.align	4
.nv.constant0._Z16stall_reason_lsbPi:
	.zero		904


//--------------------- SYMBOLS --------------------------

	.type		.nv.reservedSmem.offset0,@object
	.size		.nv.reservedSmem.offset0,0x4
	.type		.nv.reservedSmem.cap,@object
	.size		.nv.reservedSmem.cap,0x4
